def matmul_kernel(
    a_ptr,
    b_ptr,
    c_ptr,
    M,
    N,
    K,
    stride_am,
    stride_ak,
    stride_bk,
    stride_bn,
    stride_cm,
    stride_cn,
    BLOCK_M: tl.constexpr,
    BLOCK_N: tl.constexpr,
    BLOCK_K: tl.constexpr,
    GROUP_M: tl.constexpr,
):
    pid = tl.program_id(axis=0)
    num_pid_m = tl.cdiv(M, BLOCK_M)
    num_pid_n = tl.cdiv(N, BLOCK_N)
    num_pid_in_group = GROUP_M * num_pid_n
    group_id = pid // num_pid_in_group
    first_pid_m = group_id * GROUP_M
    group_size_m = min(num_pid_m - first_pid_m, GROUP_M)
    pid_m = first_pid_m + ((pid % num_pid_in_group) % group_size_m)
    pid_n = (pid % num_pid_in_group) // group_size_m

    offs_am = (pid_m * BLOCK_M + tl.arange(0, BLOCK_M)) % M
    offs_bn = (pid_n * BLOCK_N + tl.arange(0, BLOCK_N)) % N
    offs_k = tl.arange(0, BLOCK_K)
    a_ptrs = a_ptr + offs_am[:, None] * stride_am + offs_k[None, :] * stride_ak
    b_ptrs = b_ptr + offs_k[:, None] * stride_bk + offs_bn[None, :] * stride_bn

    acc = tl.zeros((BLOCK_M, BLOCK_N), dtype=tl.float32)
    for kk in range(0, tl.cdiv(K, BLOCK_K)):
        a = tl.load(a_ptrs, mask=offs_k[None, :] < K - kk * BLOCK_K, other=0.0)
        b = tl.load(b_ptrs, mask=offs_k[:, None] < K - kk * BLOCK_K, other=0.0)
        acc = tl.dot(a, b, acc)
        a_ptrs += BLOCK_K * stride_ak
        b_ptrs += BLOCK_K * stride_bk

    c = acc.to(c_ptr.dtype.element_ty)
    offs_cm = pid_m * BLOCK_M + tl.arange(0, BLOCK_M)
    offs_cn = pid_n * BLOCK_N + tl.arange(0, BLOCK_N)
    c_ptrs = c_ptr + offs_cm[:, None] * stride_cm + offs_cn[None, :] * stride_cn
    mask = (offs_cm[:, None] < M) & (offs_cn[None, :] < N)
    tl.store(c_ptrs, c, mask=mask)

# config = {"BLOCK_K": 32, "BLOCK_M": 64, "BLOCK_N": 256, "GROUP_M": 8, "arch": "sm_90", "dtype": "fp32", "num_ctas": 1, "num_stages": 4, "num_warps": 4}
# arch = sm_90


// ===== COMPILED SASS (sm_90a) =====

	.target	sm_90a

	.elftype	@"ET_EXEC"


//--------------------- .note.nv.tkinfo           --------------------------
	.section	.note.nv.tkinfo,"",@"SHT_NOTE"
	.sectionflags	@"SHF_NOTE_NV_TKINFO"
	.tkinfo
        /*0018*/ 	.word	0x00000002
        /*0030*/ 	.string	""
        /*0030*/ 	.string	"ptxas"
        /*0030*/ 	.string	"Cuda compilation tools, release 13.0, V13.0.88"
        /*0030*/ 	.string	"Build cuda_13.0.r13.0/compiler.36424714_0"
        /*0030*/ 	.string	"-v  -suppress-debug-info  -lineinfo  -arch sm_90a "



//--------------------- .note.nv.cuinfo           --------------------------
	.section	.note.nv.cuinfo,"",@"SHT_NOTE"
	.sectionflags	@"SHF_NOTE_NV_CUINFO"
        /*0018*/ 	.short	0x0002
        /*001a*/ 	.short	0x005a
        /*001c*/ 	.short	0x0082
	.zero		2


//--------------------- .nv.info                  --------------------------
	.section	.nv.info,"",@"SHT_CUDA_INFO"
	.align	4


	//----- nvinfo : EIATTR_REGCOUNT
	.align		4
        /*0000*/ 	.byte	0x04, 0x2f
        /*0002*/ 	.short	(.L_1 - .L_0)
	.align		4
.L_0:
        /*0004*/ 	.word	index@(matmul_kernel)
        /*0008*/ 	.word	0x000000ff


	//----- nvinfo : EIATTR_FRAME_SIZE
	.align		4
.L_1:
        /*000c*/ 	.byte	0x04, 0x11
        /*000e*/ 	.short	(.L_3 - .L_2)
	.align		4
.L_2:
        /*0010*/ 	.word	index@(matmul_kernel)
        /*0014*/ 	.word	0x00000140


	//----- nvinfo : EIATTR_MIN_STACK_SIZE
	.align		4
.L_3:
        /*0018*/ 	.byte	0x04, 0x12
        /*001a*/ 	.short	(.L_5 - .L_4)
	.align		4
.L_4:
        /*001c*/ 	.word	index@(matmul_kernel)
        /*0020*/ 	.word	0x00000140
.L_5:


//--------------------- .nv.compat                --------------------------
	.section	.nv.compat,"",@"SHT_CUDA_COMPAT_INFO"
	.align	4
        /*0000*/ 	.byte	0x02, 0x09, 0x01, 0x00, 0x02, 0x02, 0x04, 0x00, 0x02, 0x05, 0x05, 0x00, 0x03, 0x07, 0x01, 0x01
        /*0010*/ 	.byte	0x02, 0x03, 0x00, 0x00, 0x02, 0x06, 0x01, 0x00, 0x04, 0x0b, 0x08, 0x00, 0x00, 0x00, 0x00, 0x00
        /*0020*/ 	.byte	0x00, 0x00, 0x00, 0x00


//--------------------- .nv.info.matmul_kernel    --------------------------
	.section	.nv.info.matmul_kernel,"",@"SHT_CUDA_INFO"
	.sectionflags	@""
	.align	4


	//----- nvinfo : EIATTR_CUDA_API_VERSION
	.align		4
        /*0000*/ 	.byte	0x04, 0x37
        /*0002*/ 	.short	(.L_7 - .L_6)
.L_6:
        /*0004*/ 	.word	0x00000082


	//----- nvinfo : EIATTR_KPARAM_INFO
	.align		4
.L_7:
        /*0008*/ 	.byte	0x04, 0x17
        /*000a*/ 	.short	(.L_9 - .L_8)
.L_8:
        /*000c*/ 	.word	0x00000000
        /*0010*/ 	.short	0x000d
        /*0012*/ 	.short	0x0048
        /*0014*/ 	.byte	0x00, 0xf4, 0x21, 0x00


	//----- nvinfo : EIATTR_KPARAM_INFO
	.align		4
.L_9:
        /*0018*/ 	.byte	0x04, 0x17
        /*001a*/ 	.short	(.L_11 - .L_10)
.L_10:
        /*001c*/ 	.word	0x00000000
        /*0020*/ 	.short	0x000c
        /*0022*/ 	.short	0x0040
        /*0024*/ 	.byte	0x00, 0xf4, 0x21, 0x00


	//----- nvinfo : EIATTR_KPARAM_INFO
	.align		4
.L_11:
        /*0028*/ 	.byte	0x04, 0x17
        /*002a*/ 	.short	(.L_13 - .L_12)
.L_12:
        /*002c*/ 	.word	0x00000000
        /*0030*/ 	.short	0x000b
        /*0032*/ 	.short	0x0038
        /*0034*/ 	.byte	0x00, 0xf0, 0x11, 0x00


	//----- nvinfo : EIATTR_KPARAM_INFO
	.align		4
.L_13:
        /*0038*/ 	.byte	0x04, 0x17
        /*003a*/ 	.short	(.L_15 - .L_14)
.L_14:
        /*003c*/ 	.word	0x00000000
        /*0040*/ 	.short	0x000a
        /*0042*/ 	.short	0x0034
        /*0044*/ 	.byte	0x00, 0xf0, 0x11, 0x00


	//----- nvinfo : EIATTR_KPARAM_INFO
	.align		4
.L_15:
        /*0048*/ 	.byte	0x04, 0x17
        /*004a*/ 	.short	(.L_17 - .L_16)
.L_16:
        /*004c*/ 	.word	0x00000000
        /*0050*/ 	.short	0x0009
        /*0052*/ 	.short	0x0030
        /*0054*/ 	.byte	0x00, 0xf0, 0x11, 0x00


	//----- nvinfo : EIATTR_KPARAM_INFO
	.align		4
.L_17:
        /*0058*/ 	.byte	0x04, 0x17
        /*005a*/ 	.short	(.L_19 - .L_18)
.L_18:
        /*005c*/ 	.word	0x00000000
        /*0060*/ 	.short	0x0008
        /*0062*/ 	.short	0x002c
        /*0064*/ 	.byte	0x00, 0xf0, 0x11, 0x00


	//----- nvinfo : EIATTR_KPARAM_INFO
	.align		4
.L_19:
        /*0068*/ 	.byte	0x04, 0x17
        /*006a*/ 	.short	(.L_21 - .L_20)
.L_20:
        /*006c*/ 	.word	0x00000000
        /*0070*/ 	.short	0x0007
        /*0072*/ 	.short	0x0028
        /*0074*/ 	.byte	0x00, 0xf0, 0x11, 0x00


	//----- nvinfo : EIATTR_KPARAM_INFO
	.align		4
.L_21:
        /*0078*/ 	.byte	0x04, 0x17
        /*007a*/ 	.short	(.L_23 - .L_22)
.L_22:
        /*007c*/ 	.word	0x00000000
        /*0080*/ 	.short	0x0006
        /*0082*/ 	.short	0x0024
        /*0084*/ 	.byte	0x00, 0xf0, 0x11, 0x00


	//----- nvinfo : EIATTR_KPARAM_INFO
	.align		4
.L_23:
        /*0088*/ 	.byte	0x04, 0x17
        /*008a*/ 	.short	(.L_25 - .L_24)
.L_24:
        /*008c*/ 	.word	0x00000000
        /*0090*/ 	.short	0x0005
        /*0092*/ 	.short	0x0020
        /*0094*/ 	.byte	0x00, 0xf0, 0x11, 0x00


	//----- nvinfo : EIATTR_KPARAM_INFO
	.align		4
.L_25:
        /*0098*/ 	.byte	0x04, 0x17
        /*009a*/ 	.short	(.L_27 - .L_26)
.L_26:
        /*009c*/ 	.word	0x00000000
        /*00a0*/ 	.short	0x0004
        /*00a2*/ 	.short	0x001c
        /*00a4*/ 	.byte	0x00, 0xf0, 0x11, 0x00


	//----- nvinfo : EIATTR_KPARAM_INFO
	.align		4
.L_27:
        /*00a8*/ 	.byte	0x04, 0x17
        /*00aa*/ 	.short	(.L_29 - .L_28)
.L_28:
        /*00ac*/ 	.word	0x00000000
        /*00b0*/ 	.short	0x0003
        /*00b2*/ 	.short	0x0018
        /*00b4*/ 	.byte	0x00, 0xf0, 0x11, 0x00


	//----- nvinfo : EIATTR_KPARAM_INFO
	.align		4
.L_29:
        /*00b8*/ 	.byte	0x04, 0x17
        /*00ba*/ 	.short	(.L_31 - .L_30)
.L_30:
        /*00bc*/ 	.word	0x00000000
        /*00c0*/ 	.short	0x0002
        /*00c2*/ 	.short	0x0010
        /*00c4*/ 	.byte	0x00, 0xf4, 0x21, 0x00


	//----- nvinfo : EIATTR_KPARAM_INFO
	.align		4
.L_31:
        /*00c8*/ 	.byte	0x04, 0x17
        /*00ca*/ 	.short	(.L_33 - .L_32)
.L_32:
        /*00cc*/ 	.word	0x00000000
        /*00d0*/ 	.short	0x0001
        /*00d2*/ 	.short	0x0008
        /*00d4*/ 	.byte	0x00, 0xf4, 0x21, 0x00


	//----- nvinfo : EIATTR_KPARAM_INFO
	.align		4
.L_33:
        /*00d8*/ 	.byte	0x04, 0x17
        /*00da*/ 	.short	(.L_35 - .L_34)
.L_34:
        /*00dc*/ 	.word	0x00000000
        /*00e0*/ 	.short	0x0000
        /*00e2*/ 	.short	0x0000
        /*00e4*/ 	.byte	0x00, 0xf4, 0x21, 0x00


	//----- nvinfo : EIATTR_SPARSE_MMA_MASK
	.align		4
.L_35:
        /*00e8*/ 	.byte	0x03, 0x50
        /*00ea*/ 	.short	0x0000


	//----- nvinfo : EIATTR_MAXREG_COUNT
	.align		4
        /*00ec*/ 	.byte	0x03, 0x1b
        /*00ee*/ 	.short	0x00ff


	//----- nvinfo : EIATTR_NUM_BARRIERS
	.align		4
        /*00f0*/ 	.byte	0x02, 0x4c
        /*00f2*/ 	.byte	0x01
	.zero		1


	//----- nvinfo : EIATTR_ANNOTATIONS
	.align		4
        /*00f4*/ 	.byte	0x04, 0x55
        /*00f6*/ 	.short	(.L_37 - .L_36)


	//   ....[0]....
.L_36:
        /*00f8*/ 	.word	0x00000001
        /*00fc*/ 	.byte	0xb0, 0x00, 0x00, 0x00, 0x01, 0x00, 0x00, 0x00, 0x70, 0x06, 0x00, 0x00, 0x01, 0x00, 0x00, 0x00
        /* <DEDUP_REMOVED lines=118> */
        /*086c*/ 	.byte	0xf0, 0xf8, 0x00, 0x00


	//----- nvinfo : EIATTR_MERCURY_ISA_VERSION
	.align		4
.L_37:
        /*0870*/ 	.byte	0x03, 0x5f
        /*0872*/ 	.short	0x0101


	//----- nvinfo : EIATTR_EXIT_INSTR_OFFSETS
	.align		4
        /*0874*/ 	.byte	0x04, 0x1c
        /*0876*/ 	.short	(.L_39 - .L_38)


	//   ....[0]....
.L_38:
        /*0878*/ 	.word	0x0000fb90


	//   ....[1]....
        /*087c*/ 	.word	0x0000fbb0


	//----- nvinfo : EIATTR_REQNTID
	.align		4
.L_39:
        /*0880*/ 	.byte	0x04, 0x10
        /*0882*/ 	.short	(.L_41 - .L_40)
.L_40:
        /*0884*/ 	.word	0x00000080
        /*0888*/ 	.word	0x00000001
        /*088c*/ 	.word	0x00000001


	//----- nvinfo : EIATTR_CBANK_PARAM_SIZE
	.align		4
.L_41:
        /*0890*/ 	.byte	0x03, 0x19
        /*0892*/ 	.short	0x0050


	//----- nvinfo : EIATTR_PARAM_CBANK
	.align		4
        /*0894*/ 	.byte	0x04, 0x0a
        /*0896*/ 	.short	(.L_43 - .L_42)
	.align		4
.L_42:
        /*0898*/ 	.word	index@(.nv.constant0.matmul_kernel)
        /*089c*/ 	.short	0x0210
        /*089e*/ 	.short	0x0050


	//----- nvinfo : EIATTR_SW_WAR
	.align		4
.L_43:
        /*08a0*/ 	.byte	0x04, 0x36
        /*08a2*/ 	.short	(.L_45 - .L_44)
.L_44:
        /*08a4*/ 	.word	0x00000008
.L_45:


//--------------------- .nv.callgraph             --------------------------
	.section	.nv.callgraph,"",@"SHT_CUDA_CALLGRAPH"
	.align	4
	.sectionentsize	8
	.align		4
        /*0000*/ 	.word	0x00000000
	.align		4
        /*0004*/ 	.word	0xffffffff
	.align		4
        /*0008*/ 	.word	0x00000000
	.align		4
        /*000c*/ 	.word	0xfffffffe
	.align		4
        /*0010*/ 	.word	0x00000000
	.align		4
        /*0014*/ 	.word	0xfffffffd
	.align		4
        /*0018*/ 	.word	0x00000000
	.align		4
        /*001c*/ 	.word	0xfffffffc


//--------------------- .text.matmul_kernel       --------------------------
	.section	.text.matmul_kernel,"ax",@progbits
	.align	128
        .global         matmul_kernel
        .type           matmul_kernel,@function
        .size           matmul_kernel,(.L_x_3 - matmul_kernel)
        .other          matmul_kernel,@"STO_CUDA_ENTRY STV_DEFAULT"
matmul_kernel:
.text.matmul_kernel:
[----:B------:R-:W1:Y:S08]  /*0000*/  LDC R1, c[0x0][0x28] ;  /* 0x00000a00ff017b82 */ /* 0x000e700000000800 */
[----:B------:R-:W2:Y:S01]  /*0010*/  LDC.64 R2, c[0x0][0x228] ;  /* 0x00008a00ff027b82 */ /* 0x000ea20000000a00 */
[----:B-1----:R-:W-:Y:S01]  /*0020*/  VIADD R1, R1, 0xfffffec0 ;  /* 0xfffffec001017836 */ /* 0x002fe20000000000 */
[----:B------:R-:W1:Y:S01]  /*0030*/  S2R R5, SR_CTAID.X ;  /* 0x0000000000057919 */ /* 0x000e620000002500 */
[----:B------:R-:W-:Y:S01]  /*0040*/  ULDC.64 UR4, c[0x0][0x210] ;  /* 0x0000840000047ab9 */ /* 0x000fe20000000a00 */
[----:B------:R-:W-:Y:S01]  /*0050*/  ULDC.64 UR6, c[0x0][0x218] ;  /* 0x0000860000067ab9 */ /* 0x000fe20000000a00 */
[----:B------:R-:W-:Y:S01]  /*0060*/  LOP3.LUT R6, R6, 0xff7fffff, RZ, 0xc0, !PT ;  /* 0xff7fffff06067812 */ /* 0x000fe200078ec0ff */
[----:B------:R-:W3:Y:S01]  /*0070*/  S2R R154, SR_TID.X ;  /* 0x00000000009a7919 */ /* 0x000ee20000002100 */
[----:B------:R-:W-:Y:S01]  /*0080*/  ULDC.64 UR16, c[0x0][0x208] ;  /* 0x0000820000107ab9 */ /* 0x000fe20000000a00 */
[----:B------:R-:W-:Y:S01]  /*0090*/  ULDC UR12, c[0x0][0x230] ;  /* 0x00008c00000c7ab9 */ /* 0x000fe20000000800 */
[----:B--2---:R-:W-:Y:S01]  /*00a0*/  IMAD.MOV.U32 R156, RZ, RZ, R3 ;  /* 0x000000ffff9c7224 */ /* 0x004fe200078e0003 */
[----:B------:R2:W-:Y:S01]  /*00b0*/  STL.64 [R1+0xc8], R2 ;  /* 0x0000c80201007387 */ /* 0x0005e20000100a00 */
[----:B------:R-:W-:-:S02]  /*00c0*/  IMAD.MOV.U32 R153, RZ, RZ, R2 ;  /* 0x000000ffff997224 */ /* 0x000fc400078e0002 */
[----:B------:R-:W-:Y:S01]  /*00d0*/  VIADD R0, R156, 0xff ;  /* 0x000000ff9c007836 */ /* 0x000fe20000000000 */
[----:B-1----:R-:W-:-:S04]  /*00e0*/  IABS R10, R5 ;  /* 0x00000005000a7213 */ /* 0x002fc80000000000 */
[----:B--2---:R-:W-:Y:S02]  /*00f0*/  SHF.R.S32.HI R3, RZ, 0x1f, R0 ;  /* 0x0000001fff037819 */ /* 0x004fe40000011400 */
[----:B---3--:R-:W-:Y:S02]  /*0100*/  LOP3.LUT R12, R154, 0x3f, RZ, 0xc0, !PT ;  /* 0x0000003f9a0c7812 */ /* 0x008fe400078ec0ff */
[----:B------:R-:W-:-:S04]  /*0110*/  LEA.HI R3, R3, R0, RZ, 0x8 ;  /* 0x0000000003037211 */ /* 0x000fc800078f40ff */
[----:B------:R-:W-:-:S05]  /*0120*/  SHF.R.S32.HI R3, RZ, 0x8, R3 ;  /* 0x00000008ff037819 */ /* 0x000fca0000011403 */
[----:B------:R-:W-:-:S05]  /*0130*/  IMAD.SHL.U32 R4, R3, 0x8, RZ ;  /* 0x0000000803047824 */ /* 0x000fca00078e00ff */
[-C--:B------:R-:W-:Y:S02]  /*0140*/  IABS R7, R4.reuse ;  /* 0x0000000400077213 */ /* 0x080fe40000000000 */
[----:B------:R-:W-:Y:S02]  /*0150*/  IABS R11, R4 ;  /* 0x00000004000b7213 */ /* 0x000fe40000000000 */
[----:B------:R-:W1:Y:S08]  /*0160*/  I2F.RP R0, R7 ;  /* 0x0000000700007306 */ /* 0x000e700000209400 */
[----:B-1----:R-:W1:Y:S02]  /*0170*/  MUFU.RCP R0, R0 ;  /* 0x0000000000007308 */ /* 0x002e640000001000 */
[----:B-1----:R-:W-:-:S02]  /*0180*/  VIADD R2, R0, 0xffffffe ;  /* 0x0ffffffe00027836 */ /* 0x002fc40000000000 */
[----:B------:R-:W-:-:S04]  /*0190*/  IMAD.MOV R0, RZ, RZ, -R11 ;  /* 0x000000ffff007224 */ /* 0x000fc800078e0a0b */
[----:B------:R1:W2:Y:S02]  /*01a0*/  F2I.FTZ.U32.TRUNC.NTZ R3, R2 ;  /* 0x0000000200037305 */ /* 0x0002a4000021f000 */
[----:B-1----:R-:W-:Y:S02]  /*01b0*/  IMAD.MOV.U32 R2, RZ, RZ, RZ ;  /* 0x000000ffff027224 */ /* 0x002fe400078e00ff */
[----:B--2---:R-:W-:-:S04]  /*01c0*/  IMAD.MOV R8, RZ, RZ, -R3 ;  /* 0x000000ffff087224 */ /* 0x004fc800078e0a03 */
[----:B------:R-:W-:Y:S02]  /*01d0*/  IMAD R9, R8, R7, RZ ;  /* 0x0000000708097224 */ /* 0x000fe400078e02ff */
[----:B------:R-:W-:Y:S02]  /*01e0*/  IMAD.MOV.U32 R8, RZ, RZ, R10 ;  /* 0x000000ffff087224 */ /* 0x000fe400078e000a */
[----:B------:R-:W-:-:S06]  /*01f0*/  IMAD.HI.U32 R3, R3, R9, R2 ;  /* 0x0000000903037227 */ /* 0x000fcc00078e0002 */
[----:B------:R-:W-:-:S04]  /*0200*/  IMAD.HI.U32 R3, R3, R8, RZ ;  /* 0x0000000803037227 */ /* 0x000fc800078e00ff */
[----:B------:R-:W-:-:S05]  /*0210*/  IMAD R0, R3, R0, R8 ;  /* 0x0000000003007224 */ /* 0x000fca00078e0208 */
[----:B------:R-:W-:-:S13]  /*0220*/  ISETP.GT.U32.AND P1, PT, R7, R0, PT ;  /* 0x000000000700720c */ /* 0x000fda0003f24070 */
[----:B------:R-:W-:Y:S02]  /*0230*/  @!P1 IMAD.IADD R0, R0, 0x1, -R7 ;  /* 0x0000000100009824 */ /* 0x000fe400078e0a07 */
[----:B------:R-:W-:Y:S01]  /*0240*/  @!P1 VIADD R3, R3, 0x1 ;  /* 0x0000000103039836 */ /* 0x000fe20000000000 */
[----:B------:R-:W-:Y:S02]  /*0250*/  ISETP.NE.AND P1, PT, R4, RZ, PT ;  /* 0x000000ff0400720c */ /* 0x000fe40003f25270 */
[----:B------:R-:W-:Y:S02]  /*0260*/  ISETP.GE.U32.AND P0, PT, R0, R7, PT ;  /* 0x000000070000720c */ /* 0x000fe40003f06070 */
[----:B------:R-:W-:-:S04]  /*0270*/  LOP3.LUT R0, R5, R4, RZ, 0x3c, !PT ;  /* 0x0000000405007212 */ /* 0x000fc800078e3cff */
[----:B------:R-:W-:Y:S01]  /*0280*/  ISETP.GE.AND P2, PT, R0, RZ, PT ;  /* 0x000000ff0000720c */ /* 0x000fe20003f46270 */
[----:B------:R-:W-:-:S06]  /*0290*/  VIADD R0, R153, 0x3f ;  /* 0x0000003f99007836 */ /* 0x000fcc0000000000 */
[----:B------:R-:W-:-:S04]  /*02a0*/  @P0 VIADD R3, R3, 0x1 ;  /* 0x0000000103030836 */ /* 0x000fc80000000000 */
[----:B------:R-:W-:Y:S01]  /*02b0*/  IMAD.MOV.U32 R2, RZ, RZ, R3 ;  /* 0x000000ffff027224 */ /* 0x000fe200078e0003 */
[----:B------:R-:W-:-:S03]  /*02c0*/  SHF.R.S32.HI R3, RZ, 0x1f, R0 ;  /* 0x0000001fff037819 */ /* 0x000fc60000011400 */
[----:B------:R-:W-:Y:S01]  /*02d0*/  @!P2 IMAD.MOV R2, RZ, RZ, -R2 ;  /* 0x000000ffff02a224 */ /* 0x000fe200078e0a02 */
[----:B------:R-:W-:Y:S02]  /*02e0*/  @!P1 LOP3.LUT R2, RZ, R4, RZ, 0x33, !PT ;  /* 0x00000004ff029212 */ /* 0x000fe400078e33ff */
[----:B------:R-:W-:-:S03]  /*02f0*/  LEA.HI R3, R3, R0, RZ, 0x6 ;  /* 0x0000000003037211 */ /* 0x000fc600078f30ff */
[----:B------:R-:W-:Y:S02]  /*0300*/  IMAD.SHL.U32 R14, R2, 0x8, RZ ;  /* 0x00000008020e7824 */ /* 0x000fe400078e00ff */
[----:B------:R-:W-:-:S03]  /*0310*/  IMAD.MOV R2, RZ, RZ, -R2 ;  /* 0x000000ffff027224 */ /* 0x000fc600078e0a02 */
[----:B------:R-:W-:Y:S01]  /*0320*/  LEA.HI.SX32 R3, R3, -R14, 0x1a ;  /* 0x8000000e03037211 */ /* 0x000fe200078fd2ff */
[----:B------:R-:W-:Y:S01]  /*0330*/  IMAD R15, R4, R2, R5 ;  /* 0x00000002040f7224 */ /* 0x000fe200078e0205 */
[----:B------:R-:W-:Y:S01]  /*0340*/  IABS R4, R156 ;  /* 0x0000009c00047213 */ /* 0x000fe20000000000 */
[----:B------:R-:W-:Y:S01]  /*0350*/  IMAD.MOV.U32 R2, RZ, RZ, RZ ;  /* 0x000000ffff027224 */ /* 0x000fe200078e00ff */
[----:B------:R-:W-:Y:S02]  /*0360*/  VIMNMX R16, R3, 0x8, PT ;  /* 0x0000000803107848 */ /* 0x000fe40003fe0100 */
[----:B------:R-:W-:Y:S02]  /*0370*/  IABS R7, R15 ;  /* 0x0000000f00077213 */ /* 0x000fe40000000000 */
[----:B------:R-:W-:-:S04]  /*0380*/  IABS R9, R16 ;  /* 0x0000001000097213 */ /* 0x000fc80000000000 */
[----:B------:R-:W1:Y:S08]  /*0390*/  I2F.RP R0, R9 ;  /* 0x0000000900007306 */ /* 0x000e700000209400 */
[----:B-1----:R-:W1:Y:S02]  /*03a0*/  MUFU.RCP R0, R0 ;  /* 0x0000000000007308 */ /* 0x002e640000001000 */
[----:B-1----:R-:W-:-:S06]  /*03b0*/  VIADD R3, R0, 0xffffffe ;  /* 0x0ffffffe00037836 */ /* 0x002fcc0000000000 */
[----:B------:R-:W1:Y:S02]  /*03c0*/  F2I.FTZ.U32.TRUNC.NTZ R3, R3 ;  /* 0x0000000300037305 */ /* 0x000e64000021f000 */
[----:B-1----:R-:W-:-:S04]  /*03d0*/  IMAD.MOV R8, RZ, RZ, -R3 ;  /* 0x000000ffff087224 */ /* 0x002fc800078e0a03 */
[----:B------:R-:W-:Y:S01]  /*03e0*/  IMAD R5, R8, R9, RZ ;  /* 0x0000000908057224 */ /* 0x000fe200078e02ff */
[----:B------:R-:W-:-:S03]  /*03f0*/  IABS R8, R16 ;  /* 0x0000001000087213 */ /* 0x000fc60000000000 */
[----:B------:R-:W-:Y:S01]  /*0400*/  IMAD.HI.U32 R2, R3, R5, R2 ;  /* 0x0000000503027227 */ /* 0x000fe200078e0002 */
[----:B------:R-:W-:-:S03]  /*0410*/  IABS R5, R153 ;  /* 0x0000009900057213 */ /* 0x000fc60000000000 */
[----:B------:R-:W-:Y:S02]  /*0420*/  IMAD.MOV.U32 R3, RZ, RZ, R7 ;  /* 0x000000ffff037224 */ /* 0x000fe400078e0007 */
[----:B------:R-:W-:Y:S01]  /*0430*/  IMAD.MOV R0, RZ, RZ, -R8 ;  /* 0x000000ffff007224 */ /* 0x000fe200078e0a08 */
[----:B------:R-:W1:Y:S01]  /*0440*/  I2F.RP R7, R4 ;  /* 0x0000000400077306 */ /* 0x000e620000209400 */
[----:B------:R-:W-:-:S04]  /*0450*/  IMAD.HI.U32 R2, R2, R3, RZ ;  /* 0x0000000302027227 */ /* 0x000fc800078e00ff */
[----:B------:R-:W-:-:S03]  /*0460*/  IMAD R0, R2, R0, R3 ;  /* 0x0000000002007224 */ /* 0x000fc600078e0203 */
[----:B------:R-:W2:Y:S02]  /*0470*/  I2F.RP R3, R5 ;  /* 0x0000000500037306 */ /* 0x000ea40000209400 */
[----:B------:R-:W-:-:S06]  /*0480*/  ISETP.GT.U32.AND P1, PT, R9, R0, PT ;  /* 0x000000000900720c */ /* 0x000fcc0003f24070 */
[----:B-1----:R-:W1:Y:S07]  /*0490*/  MUFU.RCP R7, R7 ;  /* 0x0000000700077308 */ /* 0x002e6e0000001000 */
[----:B------:R-:W-:Y:S01]  /*04a0*/  @!P1 IMAD.IADD R0, R0, 0x1, -R9 ;  /* 0x0000000100009824 */ /* 0x000fe200078e0a09 */
[----:B--2---:R-:W2:Y:S01]  /*04b0*/  MUFU.RCP R3, R3 ;  /* 0x0000000300037308 */ /* 0x004ea20000001000 */
[----:B------:R-:W-:Y:S01]  /*04c0*/  @!P1 VIADD R2, R2, 0x1 ;  /* 0x0000000102029836 */ /* 0x000fe20000000000 */
[----:B------:R-:W-:-:S02]  /*04d0*/  ISETP.NE.AND P1, PT, R16, RZ, PT ;  /* 0x000000ff1000720c */ /* 0x000fc40003f25270 */
[----:B------:R-:W-:Y:S02]  /*04e0*/  ISETP.GE.U32.AND P0, PT, R0, R9, PT ;  /* 0x000000090000720c */ /* 0x000fe40003f06070 */
[----:B------:R-:W-:Y:S01]  /*04f0*/  LOP3.LUT R0, R15, R16, RZ, 0x3c, !PT ;  /* 0x000000100f007212 */ /* 0x000fe200078e3cff */
[----:B-1----:R-:W-:-:S03]  /*0500*/  VIADD R8, R7, 0xffffffe ;  /* 0x0ffffffe07087836 */ /* 0x002fc60000000000 */
[----:B------:R-:W-:Y:S02]  /*0510*/  ISETP.GE.AND P2, PT, R0, RZ, PT ;  /* 0x000000ff0000720c */ /* 0x000fe40003f46270 */
[C---:B------:R-:W-:Y:S01]  /*0520*/  LOP3.LUT R0, R154.reuse, 0x7f, RZ, 0xc0, !PT ;  /* 0x0000007f9a007812 */ /* 0x040fe200078ec0ff */
[----:B------:R-:W1:Y:S01]  /*0530*/  F2I.FTZ.U32.TRUNC.NTZ R9, R8 ;  /* 0x0000000800097305 */ /* 0x000e62000021f000 */
[----:B--2---:R-:W-:Y:S01]  /*0540*/  VIADD R10, R3, 0xffffffe ;  /* 0x0ffffffe030a7836 */ /* 0x004fe20000000000 */
[----:B------:R-:W-:Y:S02]  /*0550*/  LOP3.LUT R3, R154, 0x60, RZ, 0xc0, !PT ;  /* 0x000000609a037812 */ /* 0x000fe400078ec0ff */
[----:B------:R-:W-:-:S04]  /*0560*/  @P0 VIADD R2, R2, 0x1 ;  /* 0x0000000102020836 */ /* 0x000fc80000000000 */
[----:B------:R2:W3:Y:S01]  /*0570*/  F2I.FTZ.U32.TRUNC.NTZ R11, R10 ;  /* 0x0000000a000b7305 */ /* 0x0004e2000021f000 */
[----:B------:R-:W-:Y:S01]  /*0580*/  IMAD.SHL.U32 R0, R0, 0x4, RZ ;  /* 0x0000000400007824 */ /* 0x000fe200078e00ff */
[----:B------:R-:W-:Y:S01]  /*0590*/  SHF.R.U32.HI R13, RZ, 0x1, R3 ;  /* 0x00000001ff0d7819 */ /* 0x000fe20000011603 */
[----:B------:R-:W-:Y:S01]  /*05a0*/  IMAD.MOV.U32 R17, RZ, RZ, R2 ;  /* 0x000000ffff117224 */ /* 0x000fe200078e0002 */
[C---:B------:R-:W-:Y:S01]  /*05b0*/  LOP3.LUT R2, R154.reuse, 0x40, RZ, 0xc0, !PT ;  /* 0x000000409a027812 */ /* 0x040fe200078ec0ff */
[----:B------:R-:W-:Y:S01]  /*05c0*/  IMAD.SHL.U32 R3, R154, 0x10, RZ ;  /* 0x000000109a037824 */ /* 0x000fe200078e00ff */
[----:B------:R-:W-:Y:S01]  /*05d0*/  LOP3.LUT R0, R0, R13, RZ, 0x3c, !PT ;  /* 0x0000000d00007212 */ /* 0x000fe200078e3cff */
[----:B------:R-:W-:Y:S01]  /*05e0*/  @!P2 IMAD.MOV R17, RZ, RZ, -R17 ;  /* 0x000000ffff11a224 */ /* 0x000fe200078e0a11 */
[----:B------:R-:W-:Y:S01]  /*05f0*/  @!P1 LOP3.LUT R17, RZ, R16, RZ, 0x33, !PT ;  /* 0x00000010ff119212 */ /* 0x000fe200078e33ff */
[----:B-1----:R-:W-:Y:S01]  /*0600*/  IMAD.MOV R19, RZ, RZ, -R9 ;  /* 0x000000ffff137224 */ /* 0x002fe200078e0a09 */
[----:B------:R-:W-:Y:S01]  /*0610*/  SHF.R.U32.HI R7, RZ, 0x4, R2 ;  /* 0x00000004ff077819 */ /* 0x000fe20000011602 */
[----:B------:R-:W-:Y:S01]  /*0620*/  IMAD.MOV.U32 R8, RZ, RZ, RZ ;  /* 0x000000ffff087224 */ /* 0x000fe200078e00ff */
[----:B------:R-:W-:Y:S01]  /*0630*/  LOP3.LUT R2, R3, 0x70, RZ, 0xc0, !PT ;  /* 0x0000007003027812 */ /* 0x000fe200078ec0ff */
[----:B------:R-:W-:Y:S01]  /*0640*/  IMAD.MOV R13, RZ, RZ, -R17 ;  /* 0x000000ffff0d7224 */ /* 0x000fe200078e0a11 */
[----:B--2---:R-:W-:Y:S01]  /*0650*/  SHF.R.U32.HI R10, RZ, 0x5, R154 ;  /* 0x00000005ff0a7819 */ /* 0x004fe2000001169a */
[----:B---3--:R-:W-:Y:S01]  /*0660*/  IMAD.MOV R3, RZ, RZ, -R11 ;  /* 0x000000ffff037224 */ /* 0x008fe200078e0a0b */
[----:B------:R1:W-:Y:S01]  /*0670*/  STL [R1+0xfc], R0 ;  /* 0x0000fc0001007387 */ /* 0x0003e20000100800 */
[----:B------:R-:W-:Y:S01]  /*0680*/  IMAD R13, R16, R13, R15 ;  /* 0x0000000d100d7224 */ /* 0x000fe200078e020f */
[----:B------:R-:W-:Y:S01]  /*0690*/  SGXT.U32 R10, R10, 0x2 ;  /* 0x000000020a0a781a */ /* 0x000fe20000000000 */
[----:B------:R-:W-:-:S02]  /*06a0*/  IMAD.MOV.U32 R16, RZ, RZ, R3 ;  /* 0x000000ffff107224 */ /* 0x000fc400078e0003 */
[----:B------:R-:W-:Y:S02]  /*06b0*/  IMAD R15, R19, R4, RZ ;  /* 0x00000004130f7224 */ /* 0x000fe400078e02ff */
[----:B------:R-:W-:Y:S02]  /*06c0*/  IMAD.SHL.U32 R3, R17, 0x100, RZ ;  /* 0x0000010011037824 */ /* 0x000fe400078e00ff */
[----:B------:R-:W-:Y:S01]  /*06d0*/  IMAD.HI.U32 R8, R9, R15, R8 ;  /* 0x0000000f09087227 */ /* 0x000fe200078e0008 */
[----:B-1----:R-:W-:Y:S02]  /*06e0*/  LOP3.LUT R0, R154, 0x1f, RZ, 0xc0, !PT ;  /* 0x0000001f9a007812 */ /* 0x002fe400078ec0ff */
[----:B------:R-:W-:Y:S01]  /*06f0*/  LOP3.LUT R9, R3, R10, RZ, 0xfc, !PT ;  /* 0x0000000a03097212 */ /* 0x000fe200078efcff */
[----:B------:R-:W-:Y:S02]  /*0700*/  IMAD R7, R12, 0x80, R7 ;  /* 0x000000800c077824 */ /* 0x000fe400078e0207 */
[----:B------:R-:W-:Y:S01]  /*0710*/  IMAD.IADD R13, R14, 0x1, R13 ;  /* 0x000000010e0d7824 */ /* 0x000fe200078e020d */
[----:B------:R-:W-:Y:S01]  /*0720*/  LOP3.LUT R18, R9, 0xfc, RZ, 0xfc, !PT ;  /* 0x000000fc09127812 */ /* 0x000fe200078efcff */
[----:B------:R-:W-:Y:S01]  /*0730*/  IMAD.IADD R2, R2, 0x1, R7 ;  /* 0x0000000102027824 */ /* 0x000fe200078e0207 */
[----:B------:R-:W-:Y:S01]  /*0740*/  IABS R15, R9 ;  /* 0x00000009000f7213 */ /* 0x000fe20000000000 */
[----:B------:R-:W-:Y:S01]  /*0750*/  IMAD R7, R16, R5, RZ ;  /* 0x0000000510077224 */ /* 0x000fe200078e02ff */
[----:B------:R-:W-:Y:S01]  /*0760*/  IABS R23, R18 ;  /* 0x0000001200177213 */ /* 0x000fe20000000000 */
[----:B------:R-:W-:Y:S01]  /*0770*/  IMAD.MOV.U32 R10, RZ, RZ, RZ ;  /* 0x000000ffff0a7224 */ /* 0x000fe200078e00ff */
[----:B------:R-:W-:Y:S01]  /*0780*/  ISETP.GE.AND P4, PT, R18, RZ, PT ;  /* 0x000000ff1200720c */ /* 0x000fe20003f86270 */
[----:B------:R-:W-:Y:S01]  /*0790*/  IMAD R152, R13, 0x40, R12 ;  /* 0x000000400d987824 */ /* 0x000fe200078e020c */
[C---:B------:R-:W-:Y:S01]  /*07a0*/  LOP3.LUT R22, R9.reuse, 0xc, RZ, 0xfc, !PT ;  /* 0x0000000c09167812 */ /* 0x040fe200078efcff */
[----:B------:R-:W-:Y:S01]  /*07b0*/  IMAD.HI.U32 R14, R8, R23, RZ ;  /* 0x00000017080e7227 */ /* 0x000fe200078e00ff */
[----:B------:R-:W-:-:S02]  /*07c0*/  LOP3.LUT R24, R9, 0x10, RZ, 0xfc, !PT ;  /* 0x0000001009187812 */ /* 0x000fc400078efcff */
[C---:B------:R-:W-:Y:S01]  /*07d0*/  LOP3.LUT R26, R9.reuse, 0x14, RZ, 0xfc, !PT ;  /* 0x00000014091a7812 */ /* 0x040fe200078efcff */
[----:B------:R-:W-:Y:S01]  /*07e0*/  IMAD.MOV R18, RZ, RZ, -R14 ;  /* 0x000000ffff127224 */ /* 0x000fe200078e0a0e */
[----:B------:R-:W-:Y:S01]  /*07f0*/  LOP3.LUT R28, R9, 0x18, RZ, 0xfc, !PT ;  /* 0x00000018091c7812 */ /* 0x000fe200078efcff */
[----:B------:R-:W-:Y:S01]  /*0800*/  IMAD.HI.U32 R7, R11, R7, R10 ;  /* 0x000000070b077227 */ /* 0x000fe200078e000a */
[C---:B------:R-:W-:Y:S01]  /*0810*/  LOP3.LUT R10, R9.reuse, 0x4, RZ, 0xfc, !PT ;  /* 0x00000004090a7812 */ /* 0x040fe200078efcff */
[----:B------:R1:W-:Y:S01]  /*0820*/  STL [R1+0xf8], R152 ;  /* 0x0000f89801007387 */ /* 0x0003e20000100800 */
[----:B------:R-:W-:Y:S01]  /*0830*/  LOP3.LUT R11, R9, 0x8, RZ, 0xfc, !PT ;  /* 0x00000008090b7812 */ /* 0x000fe200078efcff */
[----:B------:R-:W-:Y:S01]  /*0840*/  IMAD R23, R4, R18, R23 ;  /* 0x0000001204177224 */ /* 0x000fe200078e0217 */
[----:B------:R-:W-:Y:S02]  /*0850*/  IABS R17, R10 ;  /* 0x0000000a00117213 */ /* 0x000fe40000000000 */
[----:B------:R-:W-:Y:S01]  /*0860*/  ISETP.GE.AND P5, PT, R10, RZ, PT ;  /* 0x000000ff0a00720c */ /* 0x000fe20003fa6270 */
[----:B------:R-:W-:Y:S01]  /*0870*/  IMAD.HI.U32 R10, R8, R15, RZ ;  /* 0x0000000f080a7227 */ /* 0x000fe200078e00ff */
[----:B------:R-:W-:-:S02]  /*0880*/  ISETP.GT.U32.AND P0, PT, R4, R23, PT ;  /* 0x000000170400720c */ /* 0x000fc40003f04070 */
[----:B------:R-:W-:Y:S01]  /*0890*/  IABS R19, R11 ;  /* 0x0000000b00137213 */ /* 0x000fe20000000000 */
[----:B------:R-:W-:Y:S01]  /*08a0*/  IMAD.MOV R16, RZ, RZ, -R10 ;  /* 0x000000ffff107224 */ /* 0x000fe200078e0a0a */
[----:B------:R-:W-:Y:S01]  /*08b0*/  ISETP.GE.AND P3, PT, R11, RZ, PT ;  /* 0x000000ff0b00720c */ /* 0x000fe20003f66270 */
[C---:B------:R-:W-:Y:S01]  /*08c0*/  IMAD.HI.U32 R11, R8.reuse, R17, RZ ;  /* 0x00000011080b7227 */ /* 0x040fe200078e00ff */
[----:B------:R-:W-:Y:S02]  /*08d0*/  IABS R21, R26 ;  /* 0x0000001a00157213 */ /* 0x000fe40000000000 */
[----:B------:R-:W-:Y:S01]  /*08e0*/  IABS R25, R28 ;  /* 0x0000001c00197213 */ /* 0x000fe20000000000 */
[----:B------:R-:W-:Y:S01]  /*08f0*/  IMAD.MOV R14, RZ, RZ, -R11 ;  /* 0x000000ffff0e7224 */ /* 0x000fe200078e0a0b */
[C---:B------:R-:W-:Y:S01]  /*0900*/  LOP3.LUT R29, R9.reuse, 0x1c, RZ, 0xfc, !PT ;  /* 0x0000001c091d7812 */ /* 0x040fe200078efcff */
[----:B------:R-:W-:Y:S01]  /*0910*/  IMAD.HI.U32 R10, R8, R19, RZ ;  /* 0x00000013080a7227 */ /* 0x000fe200078e00ff */
[----:B------:R-:W-:-:S02]  /*0920*/  LOP3.LUT R30, R9, 0x20, RZ, 0xfc, !PT ;  /* 0x00000020091e7812 */ /* 0x000fc400078efcff */
[----:B------:R-:W-:Y:S01]  /*0930*/  IABS R27, R29 ;  /* 0x0000001d001b7213 */ /* 0x000fe20000000000 */
[C---:B------:R-:W-:Y:S01]  /*0940*/  IMAD R11, R4.reuse, R16, R15 ;  /* 0x00000010040b7224 */ /* 0x040fe200078e020f */
[C---:B------:R-:W-:Y:S01]  /*0950*/  LOP3.LUT R31, R9.reuse, 0x24, RZ, 0xfc, !PT ;  /* 0x00000024091f7812 */ /* 0x040fe200078efcff */
[----:B------:R-:W-:Y:S01]  /*0960*/  IMAD.MOV R10, RZ, RZ, -R10 ;  /* 0x000000ffff0a7224 */ /* 0x000fe200078e0a0a */
[----:B------:R-:W-:Y:S01]  /*0970*/  LOP3.LUT R34, R9, 0x40, RZ, 0xfc, !PT ;  /* 0x0000004009227812 */ /* 0x000fe200078efcff */
[----:B------:R-:W-:Y:S01]  /*0980*/  @!P0 IMAD.IADD R23, R23, 0x1, -R4 ;  /* 0x0000000117178824 */ /* 0x000fe200078e0a04 */
[C---:B------:R-:W-:Y:S01]  /*0990*/  ISETP.GT.U32.AND P1, PT, R4.reuse, R11, PT ;  /* 0x0000000b0400720c */ /* 0x040fe20003f24070 */
[C---:B------:R-:W-:Y:S01]  /*09a0*/  IMAD R14, R4.reuse, R14, R17 ;  /* 0x0000000e040e7224 */ /* 0x040fe200078e0211 */
[----:B------:R-:W-:Y:S01]  /*09b0*/  IABS R17, R22 ;  /* 0x0000001600117213 */ /* 0x000fe20000000000 */
[C---:B------:R-:W-:Y:S01]  /*09c0*/  IMAD R15, R4.reuse, R10, R19 ;  /* 0x0000000a040f7224 */ /* 0x040fe200078e0213 */
[----:B------:R-:W-:-:S02]  /*09d0*/  ISETP.GT.U32.AND P2, PT, R4, R23, PT ;  /* 0x000000170400720c */ /* 0x000fc40003f44070 */
[----:B------:R-:W-:Y:S01]  /*09e0*/  IABS R19, R24 ;  /* 0x0000001800137213 */ /* 0x000fe20000000000 */
[----:B------:R-:W-:Y:S01]  /*09f0*/  IMAD.HI.U32 R10, R8, R17, RZ ;  /* 0x00000011080a7227 */ /* 0x000fe200078e00ff */
[C---:B------:R-:W-:Y:S02]  /*0a00*/  ISETP.GT.U32.AND P0, PT, R4.reuse, R15, PT ;  /* 0x0000000f0400720c */ /* 0x040fe40003f04070 */
[----:B------:R-:W-:Y:S01]  /*0a10*/  ISETP.GT.U32.AND P6, PT, R4, R14, PT ;  /* 0x0000000e0400720c */ /* 0x000fe20003fc4070 */
[----:B------:R-:W-:Y:S01]  /*0a20*/  IMAD.HI.U32 R16, R8, R19, RZ ;  /* 0x0000001308107227 */ /* 0x000fe200078e00ff */
[C---:B------:R-:W-:Y:S02]  /*0a30*/  LOP3.LUT R36, R9.reuse, 0x44, RZ, 0xfc, !PT ;  /* 0x0000004409247812 */ /* 0x040fe400078efcff */
[----:B------:R-:W-:Y:S01]  /*0a40*/  LOP3.LUT R38, R9, 0x48, RZ, 0xfc, !PT ;  /* 0x0000004809267812 */ /* 0x000fe200078efcff */
[----:B------:R-:W-:Y:S01]  /*0a50*/  IMAD.MOV R10, RZ, RZ, -R10 ;  /* 0x000000ffff0a7224 */ /* 0x000fe200078e0a0a */
[----:B------:R-:W-:Y:S01]  /*0a60*/  IABS R35, R36 ;  /* 0x0000002400237213 */ /* 0x000fe20000000000 */
[----:B------:R-:W-:Y:S01]  /*0a70*/  @!P1 IMAD.IADD R11, R11, 0x1, -R4 ;  /* 0x000000010b0b9824 */ /* 0x000fe200078e0a04 */
[----:B------:R-:W-:Y:S01]  /*0a80*/  IABS R37, R38 ;  /* 0x0000002600257213 */ /* 0x000fe20000000000 */
[----:B------:R-:W-:Y:S01]  /*0a90*/  IMAD.MOV R18, RZ, RZ, -R16 ;  /* 0x000000ffff127224 */ /* 0x000fe200078e0a10 */
[C---:B------:R-:W-:Y:S01]  /*0aa0*/  LOP3.LUT R40, R9.reuse, 0x58, RZ, 0xfc, !PT ;  /* 0x0000005809287812 */ /* 0x040fe200078efcff */
[C---:B------:R-:W-:Y:S01]  /*0ab0*/  IMAD R16, R4.reuse, R10, R17 ;  /* 0x0000000a04107224 */ /* 0x040fe200078e0211 */
[----:B------:R-:W-:Y:S01]  /*0ac0*/  LOP3.LUT R42, R9, 0x5c, RZ, 0xfc, !PT ;  /* 0x0000005c092a7812 */ /* 0x000fe200078efcff */
[--C-:B------:R-:W-:Y:S01]  /*0ad0*/  @!P2 IMAD.IADD R23, R23, 0x1, -R4.reuse ;  /* 0x000000011717a824 */ /* 0x100fe200078e0a04 */
[C---:B------:R-:W-:Y:S01]  /*0ae0*/  ISETP.GT.U32.AND P2, PT, R4.reuse, R11, PT ;  /* 0x0000000b0400720c */ /* 0x040fe20003f44070 */
[C---:B------:R-:W-:Y:S01]  /*0af0*/  IMAD R17, R4.reuse, R18, R19 ;  /* 0x0000001204117224 */ /* 0x040fe200078e0213 */
[----:B------:R-:W-:Y:S01]  /*0b00*/  ISETP.GT.U32.AND P1, PT, R4, R16, PT ;  /* 0x000000100400720c */ /* 0x000fe20003f24070 */
[----:B------:R-:W-:Y:S01]  /*0b10*/  @!P0 IMAD.IADD R15, R15, 0x1, -R4 ;  /* 0x000000010f0f8824 */ /* 0x000fe200078e0a04 */
[----:B------:R-:W-:Y:S01]  /*0b20*/  ISETP.GE.AND P0, PT, R9, RZ, PT ;  /* 0x000000ff0900720c */ /* 0x000fe20003f06270 */
[----:B------:R-:W-:Y:S01]  /*0b30*/  IMAD.HI.U32 R10, R8, R21, RZ ;  /* 0x00000015080a7227 */ /* 0x000fe200078e00ff */
[----:B------:R-:W-:-:S02]  /*0b40*/  IABS R39, R40 ;  /* 0x0000002800277213 */ /* 0x000fc40000000000 */
[----:B------:R-:W-:Y:S01]  /*0b50*/  IABS R41, R42 ;  /* 0x0000002a00297213 */ /* 0x000fe20000000000 */
[----:B------:R-:W-:Y:S01]  /*0b60*/  @!P6 IMAD.IADD R14, R14, 0x1, -R4 ;  /* 0x000000010e0ee824 */ /* 0x000fe200078e0a04 */
[----:B------:R-:W-:Y:S01]  /*0b70*/  ISETP.GT.U32.AND P6, PT, R4, R17, PT ;  /* 0x000000110400720c */ /* 0x000fe20003fc4070 */
[----:B------:R-:W-:Y:S01]  /*0b80*/  IMAD.HI.U32 R18, R8, R25, RZ ;  /* 0x0000001908127227 */ /* 0x000fe200078e00ff */
[C---:B------:R-:W-:Y:S02]  /*0b90*/  LOP3.LUT R44, R9.reuse, 0x60, RZ, 0xfc, !PT ;  /* 0x00000060092c7812 */ /* 0x040fe400078efcff */
[C---:B------:R-:W-:Y:S01]  /*0ba0*/  LOP3.LUT R45, R9.reuse, 0x64, RZ, 0xfc, !PT ;  /* 0x00000064092d7812 */ /* 0x040fe200078efcff */
[----:B------:R-:W-:Y:S01]  /*0bb0*/  IMAD.MOV R10, RZ, RZ, -R10 ;  /* 0x000000ffff0a7224 */ /* 0x000fe200078e0a0a */
[C---:B------:R-:W-:Y:S01]  /*0bc0*/  LOP3.LUT R46, R9.reuse, 0x68, RZ, 0xfc, !PT ;  /* 0x00000068092e7812 */ /* 0x040fe200078efcff */
[----:B------:R-:W-:Y:S01]  /*0bd0*/  IMAD.MOV R20, RZ, RZ, -R18 ;  /* 0x000000ffff147224 */ /* 0x000fe200078e0a12 */
[----:B------:R-:W-:Y:S01]  /*0be0*/  LOP3.LUT R47, R9, 0x6c, RZ, 0xfc, !PT ;  /* 0x0000006c092f7812 */ /* 0x000fe200078efcff */
[C---:B------:R-:W-:Y:S01]  /*0bf0*/  IMAD R18, R4.reuse, R10, R21 ;  /* 0x0000000a04127224 */ /* 0x040fe200078e0215 */
[----:B------:R-:W-:Y:S01]  /*0c00*/  IABS R43, R46 ;  /* 0x0000002e002b7213 */ /* 0x000fe20000000000 */
[--C-:B------:R-:W-:Y:S01]  /*0c10*/  @!P2 IMAD.IADD R11, R11, 0x1, -R4.reuse ;  /* 0x000000010b0ba824 */ /* 0x100fe200078e0a04 */
[----:B------:R-:W-:Y:S01]  /*0c20*/  ISETP.GT.U32.AND P2, PT, R4, R15, PT ;  /* 0x0000000f0400720c */ /* 0x000fe20003f44070 */
[----:B------:R-:W-:Y:S01]  /*0c30*/  @!P1 IMAD.IADD R16, R16, 0x1, -R4 ;  /* 0x0000000110109824 */ /* 0x000fe200078e0a04 */
[C---:B------:R-:W-:Y:S01]  /*0c40*/  ISETP.GT.U32.AND P1, PT, R4.reuse, R14, PT ;  /* 0x0000000e0400720c */ /* 0x040fe20003f24070 */
[----:B------:R-:W-:Y:S01]  /*0c50*/  @!P0 IMAD.MOV R11, RZ, RZ, -R11 ;  /* 0x000000ffff0b8224 */ /* 0x000fe200078e0a0b */
[----:B------:R-:W-:Y:S01]  /*0c60*/  ISETP.GT.U32.AND P0, PT, R4, R18, PT ;  /* 0x000000120400720c */ /* 0x000fe20003f04070 */
[----:B------:R-:W-:Y:S01]  /*0c70*/  IMAD.HI.U32 R19, R8, R27, RZ ;  /* 0x0000001b08137227 */ /* 0x000fe200078e00ff */
[----:B------:R-:W-:-:S02]  /*0c80*/  LOP3.LUT R48, R9, 0x70, RZ, 0xfc, !PT ;  /* 0x0000007009307812 */ /* 0x000fc400078efcff */
[C---:B------:R-:W-:Y:S01]  /*0c90*/  LOP3.LUT R52, R9.reuse, 0x88, RZ, 0xfc, !PT ;  /* 0x0000008809347812 */ /* 0x040fe200078efcff */
[----:B------:R-:W-:Y:S01]  /*0ca0*/  IMAD.MOV.U32 R10, RZ, RZ, R23 ;  /* 0x000000ffff0a7224 */ /* 0x000fe200078e0017 */
[----:B------:R-:W-:Y:S01]  /*0cb0*/  LOP3.LUT R54, R9, 0x8c, RZ, 0xfc, !PT ;  /* 0x0000008c09367812 */ /* 0x000fe200078efcff */
[----:B------:R-:W-:Y:S01]  /*0cc0*/  @!P6 IMAD.IADD R17, R17, 0x1, -R4 ;  /* 0x000000011111e824 */ /* 0x000fe200078e0a04 */
[C---:B------:R-:W-:Y:S01]  /*0cd0*/  ISETP.GT.U32.AND P6, PT, R4.reuse, R16, PT ;  /* 0x000000100400720c */ /* 0x040fe20003fc4070 */
[----:B------:R-:W-:Y:S01]  /*0ce0*/  IMAD.MOV R19, RZ, RZ, -R19 ;  /* 0x000000ffff137224 */ /* 0x000fe200078e0a13 */
[----:B------:R-:W-:Y:S01]  /*0cf0*/  IABS R51, R52 ;  /* 0x0000003400337213 */ /* 0x000fe20000000000 */
[----:B------:R-:W-:Y:S01]  /*0d00*/  @!P4 IMAD.MOV R10, RZ, RZ, -R10 ;  /* 0x000000ffff0ac224 */ /* 0x000fe200078e0a0a */
[C---:B------:R-:W-:Y:S01]  /*0d10*/  ISETP.GT.U32.AND P4, PT, R4.reuse, R17, PT ;  /* 0x000000110400720c */ /* 0x040fe20003f84070 */
[C---:B------:R-:W-:Y:S01]  /*0d20*/  IMAD R21, R4.reuse, R19, R27 ;  /* 0x0000001304157224 */ /* 0x040fe200078e021b */
[----:B------:R-:W-:Y:S01]  /*0d30*/  IABS R19, R30 ;  /* 0x0000001e00137213 */ /* 0x000fe20000000000 */
[----:B------:R-:W-:Y:S01]  /*0d40*/  IMAD R20, R4, R20, R25 ;  /* 0x0000001404147224 */ /* 0x000fe200078e0219 */
[----:B------:R-:W-:Y:S01]  /*0d50*/  IABS R25, R31 ;  /* 0x0000001f00197213 */ /* 0x000fe20000000000 */
[--C-:B------:R-:W-:Y:S01]  /*0d60*/  @!P1 IMAD.IADD R14, R14, 0x1, -R4.reuse ;  /* 0x000000010e0e9824 */ /* 0x100fe200078e0a04 */
[----:B------:R-:W-:Y:S01]  /*0d70*/  IABS R53, R54 ;  /* 0x0000003600357213 */ /* 0x000fe20000000000 */
[--C-:B------:R-:W-:Y:S01]  /*0d80*/  @!P0 IMAD.IADD R18, R18, 0x1, -R4.reuse ;  /* 0x0000000112128824 */ /* 0x100fe200078e0a04 */
[----:B------:R-:W-:Y:S01]  /*0d90*/  ISETP.GT.U32.AND P1, PT, R4, R20, PT ;  /* 0x000000140400720c */ /* 0x000fe20003f24070 */
[----:B------:R-:W-:Y:S01]  /*0da0*/  IMAD.MOV.U32 R23, RZ, RZ, R19 ;  /* 0x000000ffff177224 */ /* 0x000fe200078e0013 */
[----:B------:R-:W-:Y:S01]  /*0db0*/  ISETP.GE.AND P0, PT, R26, RZ, PT ;  /* 0x000000ff1a00720c */ /* 0x000fe20003f06270 */
[----:B------:R-:W-:Y:S01]  /*0dc0*/  @!P2 IMAD.IADD R15, R15, 0x1, -R4 ;  /* 0x000000010f0fa824 */ /* 0x000fe200078e0a04 */
[----:B------:R-:W-:Y:S01]  /*0dd0*/  ISETP.GE.AND P2, PT, R22, RZ, PT ;  /* 0x000000ff1600720c */ /* 0x000fe20003f46270 */
[----:B------:R-:W-:Y:S01]  /*0de0*/  @!P5 IMAD.MOV R14, RZ, RZ, -R14 ;  /* 0x000000ffff0ed224 */ /* 0x000fe200078e0a0e */
[----:B------:R-:W-:Y:S01]  /*0df0*/  ISETP.GT.U32.AND P5, PT, R4, R18, PT ;  /* 0x000000120400720c */ /* 0x000fe20003fa4070 */
[----:B------:R-:W-:Y:S01]  /*0e00*/  IMAD.HI.U32 R19, R8, R23, RZ ;  /* 0x0000001708137227 */ /* 0x000fe200078e00ff */
[----:B------:R-:W-:-:S02]  /*0e10*/  LOP3.LUT R56, R9, 0x98, RZ, 0xfc, !PT ;  /* 0x0000009809387812 */ /* 0x000fc400078efcff */
[C---:B------:R-:W-:Y:S01]  /*0e20*/  LOP3.LUT R58, R9.reuse, 0x9c, RZ, 0xfc, !PT ;  /* 0x0000009c093a7812 */ /* 0x040fe200078efcff */
[----:B------:R-:W-:Y:S01]  /*0e30*/  IMAD.HI.U32 R22, R8, R25, RZ ;  /* 0x0000001908167227 */ /* 0x000fe200078e00ff */
[C---:B------:R-:W-:Y:S02]  /*0e40*/  LOP3.LUT R59, R9.reuse, 0xa0, RZ, 0xfc, !PT ;  /* 0x000000a0093b7812 */ /* 0x040fe400078efcff */
[----:B------:R-:W-:Y:S01]  /*0e50*/  LOP3.LUT R60, R9, 0xb0, RZ, 0xfc, !PT ;  /* 0x000000b0093c7812 */ /* 0x000fe200078efcff */
[--C-:B------:R-:W-:Y:S01]  /*0e60*/  @!P4 IMAD.IADD R17, R17, 0x1, -R4.reuse ;  /* 0x000000011111c824 */ /* 0x100fe200078e0a04 */
[----:B------:R-:W-:Y:S01]  /*0e70*/  ISETP.GE.AND P4, PT, R24, RZ, PT ;  /* 0x000000ff1800720c */ /* 0x000fe20003f86270 */
[----:B------:R-:W-:Y:S01]  /*0e80*/  IMAD.MOV R19, RZ, RZ, -R19 ;  /* 0x000000ffff137224 */ /* 0x000fe200078e0a13 */
[----:B------:R-:W-:Y:S01]  /*0e90*/  IABS R57, R59 ;  /* 0x0000003b00397213 */ /* 0x000fe20000000000 */
[----:B------:R-:W-:Y:S01]  /*0ea0*/  @!P6 IMAD.IADD R16, R16, 0x1, -R4 ;  /* 0x000000011010e824 */ /* 0x000fe200078e0a04 */
[C---:B------:R-:W-:Y:S01]  /*0eb0*/  ISETP.GT.U32.AND P6, PT, R4.reuse, R21, PT ;  /* 0x000000150400720c */ /* 0x040fe20003fc4070 */
[----:B------:R-:W-:Y:S01]  /*0ec0*/  IMAD.MOV R24, RZ, RZ, -R22 ;  /* 0x000000ffff187224 */ /* 0x000fe200078e0a16 */
[----:B------:R-:W-:Y:S01]  /*0ed0*/  IABS R63, R60 ;  /* 0x0000003c003f7213 */ /* 0x000fe20000000000 */
[----:B------:R-:W-:Y:S01]  /*0ee0*/  IMAD R22, R4, R19, R23 ;  /* 0x0000001304167224 */ /* 0x000fe200078e0217 */
[C---:B------:R-:W-:Y:S01]  /*0ef0*/  LOP3.LUT R62, R9.reuse, 0xb4, RZ, 0xfc, !PT ;  /* 0x000000b4093e7812 */ /* 0x040fe200078efcff */
[--C-:B------:R-:W-:Y:S01]  /*0f00*/  @!P1 IMAD.IADD R20, R20, 0x1, -R4.reuse ;  /* 0x0000000114149824 */ /* 0x100fe200078e0a04 */
[----:B------:R-:W-:Y:S01]  /*0f10*/  ISETP.GE.AND P1, PT, R28, RZ, PT ;  /* 0x000000ff1c00720c */ /* 0x000fe20003f26270 */
[C---:B------:R-:W-:Y:S01]  /*0f20*/  IMAD R23, R4.reuse, R24, R25 ;  /* 0x0000001804177224 */ /* 0x040fe200078e0219 */
[----:B------:R-:W-:Y:S01]  /*0f30*/  LOP3.LUT R24, R9, 0x28, RZ, 0xfc, !PT ;  /* 0x0000002809187812 */ /* 0x000fe200078efcff */
[----:B------:R-:W-:Y:S01]  /*0f40*/  @!P3 IMAD.MOV R15, RZ, RZ, -R15 ;  /* 0x000000ffff0fb224 */ /* 0x000fe200078e0a0f */
[----:B------:R-:W-:Y:S01]  /*0f50*/  ISETP.GT.U32.AND P3, PT, R4, R20, PT ;  /* 0x000000140400720c */ /* 0x000fe20003f64070 */
[----:B------:R-:W-:Y:S01]  /*0f60*/  @!P5 IMAD.IADD R18, R18, 0x1, -R4 ;  /* 0x000000011212d824 */ /* 0x000fe200078e0a04 */
[C---:B------:R-:W-:Y:S01]  /*0f70*/  ISETP.GT.U32.AND P5, PT, R4.reuse, R23, PT ;  /* 0x000000170400720c */ /* 0x040fe20003fa4070 */
[----:B------:R-:W-:Y:S01]  /*0f80*/  @!P2 IMAD.MOV R16, RZ, RZ, -R16 ;  /* 0x000000ffff10a224 */ /* 0x000fe200078e0a10 */
[C---:B------:R-:W-:Y:S01]  /*0f90*/  ISETP.GT.U32.AND P2, PT, R4.reuse, R22, PT ;  /* 0x000000160400720c */ /* 0x040fe20003f44070 */
[----:B------:R-:W-:Y:S01]  /*0fa0*/  @!P6 IMAD.IADD R21, R21, 0x1, -R4 ;  /* 0x000000011515e824 */ /* 0x000fe200078e0a04 */
[----:B------:R-:W-:Y:S01]  /*0fb0*/  LOP3.LUT R28, R9, 0x2c, RZ, 0xfc, !PT ;  /* 0x0000002c091c7812 */ /* 0x000fe200078efcff */
[----:B------:R-:W-:Y:S01]  /*0fc0*/  @!P4 IMAD.MOV R17, RZ, RZ, -R17 ;  /* 0x000000ffff11c224 */ /* 0x000fe200078e0a11 */
[----:B------:R-:W-:Y:S01]  /*0fd0*/  IABS R25, R24 ;  /* 0x0000001800197213 */ /* 0x000fe20000000000 */
[----:B------:R-:W-:Y:S01]  /*0fe0*/  @!P0 IMAD.MOV R18, RZ, RZ, -R18 ;  /* 0x000000ffff128224 */ /* 0x000fe200078e0a12 */
[----:B------:R-:W-:-:S02]  /*0ff0*/  ISETP.GT.U32.AND P6, PT, R4, R21, PT ;  /* 0x000000150400720c */ /* 0x000fc40003fc4070 */
[----:B------:R-:W-:Y:S01]  /*1000*/  IABS R27, R28 ;  /* 0x0000001c001b7213 */ /* 0x000fe20000000000 */
[--C-:B------:R-:W-:Y:S01]  /*1010*/  @!P3 IMAD.IADD R20, R20, 0x1, -R4.reuse ;  /* 0x000000011414b824 */ /* 0x100fe200078e0a04 */
[----:B------:R-:W-:Y:S01]  /*1020*/  ISETP.GE.AND P4, PT, R29, RZ, PT ;  /* 0x000000ff1d00720c */ /* 0x000fe20003f86270 */
[--C-:B------:R-:W-:Y:S01]  /*1030*/  @!P5 IMAD.IADD R23, R23, 0x1, -R4.reuse ;  /* 0x000000011717d824 */ /* 0x100fe200078e0a04 */
[----:B------:R-:W-:Y:S01]  /*1040*/  ISETP.GE.AND P3, PT, R30, RZ, PT ;  /* 0x000000ff1e00720c */ /* 0x000fe20003f66270 */
[----:B------:R-:W-:Y:S01]  /*1050*/  IMAD.HI.U32 R19, R8, R25, RZ ;  /* 0x0000001908137227 */ /* 0x000fe200078e00ff */
[----:B------:R-:W-:Y:S02]  /*1060*/  LOP3.LUT R30, R9, 0x38, RZ, 0xfc, !PT ;  /* 0x00000038091e7812 */ /* 0x000fe400078efcff */
[----:B------:R-:W-:Y:S01]  /*1070*/  ISETP.GE.AND P5, PT, R28, RZ, PT ;  /* 0x000000ff1c00720c */ /* 0x000fe20003fa6270 */
[----:B------:R-:W-:Y:S01]  /*1080*/  @!P2 IMAD.IADD R22, R22, 0x1, -R4 ;  /* 0x000000011616a824 */ /* 0x000fe200078e0a04 */
[----:B------:R-:W-:Y:S01]  /*1090*/  ISETP.GE.AND P2, PT, R24, RZ, PT ;  /* 0x000000ff1800720c */ /* 0x000fe20003f46270 */
[----:B------:R-:W-:Y:S01]  /*10a0*/  @!P1 IMAD.MOV R20, RZ, RZ, -R20 ;  /* 0x000000ffff149224 */ /* 0x000fe200078e0a14 */
[----:B------:R-:W-:Y:S01]  /*10b0*/  ISETP.GT.U32.AND P1, PT, R4, R23, PT ;  /* 0x000000170400720c */ /* 0x000fe20003f24070 */
[----:B------:R-:W-:Y:S01]  /*10c0*/  IMAD.HI.U32 R24, R8, R27, RZ ;  /* 0x0000001b08187227 */ /* 0x000fe200078e00ff */
[----:B------:R-:W-:-:S02]  /*10d0*/  ISETP.GT.U32.AND P0, PT, R4, R22, PT ;  /* 0x000000160400720c */ /* 0x000fc40003f04070 */
[----:B------:R-:W-:Y:S01]  /*10e0*/  IABS R33, R30 ;  /* 0x0000001e00217213 */ /* 0x000fe20000000000 */
[----:B------:R-:W-:Y:S01]  /*10f0*/  IMAD.MOV R19, RZ, RZ, -R19 ;  /* 0x000000ffff137224 */ /* 0x000fe200078e0a13 */
[----:B------:R-:W-:Y:S01]  /*1100*/  IABS R65, R62 ;  /* 0x0000003e00417213 */ /* 0x000fe20000000000 */
[----:B------:R-:W-:Y:S01]  /*1110*/  IMAD.MOV R26, RZ, RZ, -R24 ;  /* 0x000000ffff1a7224 */ /* 0x000fe200078e0a18 */
[----:B------:R-:W-:Y:S01]  /*1120*/  LOP3.LUT R64, R9, 0xbc, RZ, 0xfc, !PT ;  /* 0x000000bc09407812 */ /* 0x000fe200078efcff */
[--C-:B------:R-:W-:Y:S01]  /*1130*/  @!P6 IMAD.IADD R21, R21, 0x1, -R4.reuse ;  /* 0x000000011515e824 */ /* 0x100fe200078e0a04 */
[----:B------:R-:W-:Y:S01]  /*1140*/  ISETP.GE.AND P6, PT, R31, RZ, PT ;  /* 0x000000ff1f00720c */ /* 0x000fe20003fc6270 */
[C---:B------:R-:W-:Y:S01]  /*1150*/  IMAD R24, R4.reuse, R19, R25 ;  /* 0x0000001304187224 */ /* 0x040fe200078e0219 */
[C---:B------:R-:W-:Y:S01]  /*1160*/  LOP3.LUT R19, R9.reuse, 0x30, RZ, 0xfc, !PT ;  /* 0x0000003009137812 */ /* 0x040fe200078efcff */
[C---:B------:R-:W-:Y:S01]  /*1170*/  IMAD R25, R4.reuse, R26, R27 ;  /* 0x0000001a04197224 */ /* 0x040fe200078e021b */
[----:B------:R-:W-:Y:S01]  /*1180*/  LOP3.LUT R26, R9, 0x34, RZ, 0xfc, !PT ;  /* 0x00000034091a7812 */ /* 0x000fe200078efcff */
[----:B------:R-:W-:Y:S01]  /*1190*/  @!P4 IMAD.MOV R21, RZ, RZ, -R21 ;  /* 0x000000ffff15c224 */ /* 0x000fe200078e0a15 */
[C---:B------:R-:W-:Y:S01]  /*11a0*/  ISETP.GT.U32.AND P4, PT, R4.reuse, R24, PT ;  /* 0x000000180400720c */ /* 0x040fe20003f84070 */
[--C-:B------:R-:W-:Y:S01]  /*11b0*/  @!P1 IMAD.IADD R23, R23, 0x1, -R4.reuse ;  /* 0x0000000117179824 */ /* 0x100fe200078e0a04 */
[----:B------:R-:W-:Y:S01]  /*11c0*/  ISETP.GT.U32.AND P1, PT, R4, R25, PT ;  /* 0x000000190400720c */ /* 0x000fe20003f24070 */
[----:B------:R-:W-:Y:S01]  /*11d0*/  @!P0 IMAD.IADD R22, R22, 0x1, -R4 ;  /* 0x0000000116168824 */ /* 0x000fe200078e0a04 */
[----:B------:R-:W-:Y:S01]  /*11e0*/  IABS R29, R19 ;  /* 0x00000013001d7213 */ /* 0x000fe20000000000 */
[----:B------:R-:W-:Y:S01]  /*11f0*/  IMAD.HI.U32 R27, R8, R33, RZ ;  /* 0x00000021081b7227 */ /* 0x000fe200078e00ff */
[----:B------:R-:W-:-:S02]  /*1200*/  IABS R31, R26 ;  /* 0x0000001a001f7213 */ /* 0x000fc40000000000 */
[----:B------:R-:W-:Y:S01]  /*1210*/  ISETP.GE.AND P0, PT, R19, RZ, PT ;  /* 0x000000ff1300720c */ /* 0x000fe20003f06270 */
[----:B------:R-:W-:Y:S01]  /*1220*/  @!P3 IMAD.MOV R22, RZ, RZ, -R22 ;  /* 0x000000ffff16b224 */ /* 0x000fe200078e0a16 */
[----:B------:R-:W-:Y:S01]  /*1230*/  IABS R67, R64 ;  /* 0x0000004000437213 */ /* 0x000fe20000000000 */
[----:B------:R-:W-:Y:S01]  /*1240*/  IMAD.HI.U32 R19, R8, R29, RZ ;  /* 0x0000001d08137227 */ /* 0x000fe200078e00ff */
[C---:B------:R-:W-:Y:S02]  /*1250*/  LOP3.LUT R66, R9.reuse, 0xc0, RZ, 0xfc, !PT ;  /* 0x000000c009427812 */ /* 0x040fe400078efcff */
[----:B------:R-:W-:Y:S01]  /*1260*/  LOP3.LUT R68, R9, 0xc4, RZ, 0xfc, !PT ;  /* 0x000000c409447812 */ /* 0x000fe200078efcff */
[--C-:B------:R-:W-:Y:S01]  /*1270*/  @!P4 IMAD.IADD R24, R24, 0x1, -R4.reuse ;  /* 0x000000011818c824 */ /* 0x100fe200078e0a04 */
[----:B------:R-:W-:Y:S01]  /*1280*/  ISETP.GE.AND P4, PT, R26, RZ, PT ;  /* 0x000000ff1a00720c */ /* 0x000fe20003f86270 */
[----:B------:R-:W-:Y:S01]  /*1290*/  @!P1 IMAD.IADD R25, R25, 0x1, -R4 ;  /* 0x0000000119199824 */ /* 0x000fe200078e0a04 */
[----:B------:R-:W-:Y:S01]  /*12a0*/  IABS R69, R66 ;  /* 0x0000004200457213 */ /* 0x000fe20000000000 */
[----:B------:R-:W-:Y:S01]  /*12b0*/  IMAD.HI.U32 R26, R8, R31, RZ ;  /* 0x0000001f081a7227 */ /* 0x000fe200078e00ff */
[----:B------:R-:W-:-:S02]  /*12c0*/  ISETP.GT.U32.AND P3, PT, R4, R24, PT ;  /* 0x000000180400720c */ /* 0x000fc40003f64070 */
[C---:B------:R-:W-:Y:S01]  /*12d0*/  ISETP.GT.U32.AND P1, PT, R4.reuse, R25, PT ;  /* 0x000000190400720c */ /* 0x040fe20003f24070 */
[----:B------:R-:W-:Y:S01]  /*12e0*/  IMAD.MOV R19, RZ, RZ, -R19 ;  /* 0x000000ffff137224 */ /* 0x000fe200078e0a13 */
[----:B------:R-:W-:Y:S01]  /*12f0*/  IABS R71, R68 ;  /* 0x0000004400477213 */ /* 0x000fe20000000000 */
[----:B------:R-:W-:Y:S01]  /*1300*/  IMAD.MOV R28, RZ, RZ, -R26 ;  /* 0x000000ffff1c7224 */ /* 0x000fe200078e0a1a */
[C---:B------:R-:W-:Y:S01]  /*1310*/  LOP3.LUT R70, R9.reuse, 0xe4, RZ, 0xfc, !PT ;  /* 0x000000e409467812 */ /* 0x040fe200078efcff */
[C---:B------:R-:W-:Y:S01]  /*1320*/  IMAD R26, R4.reuse, R19, R29 ;  /* 0x00000013041a7224 */ /* 0x040fe200078e021d */
[----:B------:R-:W-:Y:S01]  /*1330*/  LOP3.LUT R72, R9, 0xe8, RZ, 0xfc, !PT ;  /* 0x000000e809487812 */ /* 0x000fe200078efcff */
[----:B------:R-:W-:Y:S01]  /*1340*/  IMAD.MOV R19, RZ, RZ, -R27 ;  /* 0x000000ffff137224 */ /* 0x000fe200078e0a1b */
[----:B------:R-:W-:Y:S01]  /*1350*/  IABS R83, R70 ;  /* 0x0000004600537213 */ /* 0x000fe20000000000 */
[----:B------:R-:W-:Y:S01]  /*1360*/  IMAD R27, R4, R28, R31 ;  /* 0x0000001c041b7224 */ /* 0x000fe200078e021f */
[----:B------:R-:W-:Y:S01]  /*1370*/  IABS R85, R72 ;  /* 0x0000004800557213 */ /* 0x000fe20000000000 */
[--C-:B------:R-:W-:Y:S01]  /*1380*/  @!P3 IMAD.IADD R24, R24, 0x1, -R4.reuse ;  /* 0x000000011818b824 */ /* 0x100fe200078e0a04 */
[C---:B------:R-:W-:Y:S01]  /*1390*/  ISETP.GT.U32.AND P3, PT, R4.reuse, R26, PT ;  /* 0x0000001a0400720c */ /* 0x040fe20003f64070 */
[----:B------:R-:W-:Y:S01]  /*13a0*/  IMAD R28, R4, R19, R33 ;  /* 0x00000013041c7224 */ /* 0x000fe200078e0221 */
[----:B------:R-:W-:Y:S01]  /*13b0*/  IABS R33, R34 ;  /* 0x0000002200217213 */ /* 0x000fe20000000000 */
[----:B------:R-:W-:Y:S01]  /*13c0*/  @!P6 IMAD.MOV R23, RZ, RZ, -R23 ;  /* 0x000000ffff17e224 */ /* 0x000fe200078e0a17 */
[----:B------:R-:W-:Y:S01]  /*13d0*/  ISETP.GE.AND P6, PT, R30, RZ, PT ;  /* 0x000000ff1e00720c */ /* 0x000fe20003fc6270 */
[----:B------:R-:W-:Y:S01]  /*13e0*/  @!P1 IMAD.IADD R25, R25, 0x1, -R4 ;  /* 0x0000000119199824 */ /* 0x000fe200078e0a04 */
[----:B------:R-:W-:Y:S01]  /*13f0*/  LOP3.LUT R30, R9, 0x3c, RZ, 0xfc, !PT ;  /* 0x0000003c091e7812 */ /* 0x000fe200078efcff */
[----:B------:R-:W-:Y:S01]  /*1400*/  @!P2 IMAD.MOV R24, RZ, RZ, -R24 ;  /* 0x000000ffff18a224 */ /* 0x000fe200078e0a18 */
[C---:B------:R-:W-:Y:S01]  /*1410*/  ISETP.GT.U32.AND P1, PT, R4.reuse, R27, PT ;  /* 0x0000001b0400720c */ /* 0x040fe20003f24070 */
[----:B------:R-:W-:Y:S01]  /*1420*/  @!P5 IMAD.MOV R25, RZ, RZ, -R25 ;  /* 0x000000ffff19d224 */ /* 0x000fe200078e0a19 */
[----:B------:R-:W-:Y:S01]  /*1430*/  ISETP.GT.U32.AND P2, PT, R4, R28, PT ;  /* 0x0000001c0400720c */ /* 0x000fe20003f44070 */
[----:B------:R-:W-:Y:S01]  /*1440*/  IMAD.HI.U32 R31, R8, R37, RZ ;  /* 0x00000025081f7227 */ /* 0x000fe200078e00ff */
[----:B------:R-:W-:-:S02]  /*1450*/  IABS R29, R30 ;  /* 0x0000001e001d7213 */ /* 0x000fc40000000000 */
[----:B------:R-:W-:Y:S01]  /*1460*/  ISETP.GE.AND P5, PT, R30, RZ, PT ;  /* 0x000000ff1e00720c */ /* 0x000fe20003fa6270 */
[--C-:B------:R-:W-:Y:S01]  /*1470*/  @!P3 IMAD.IADD R26, R26, 0x1, -R4.reuse ;  /* 0x000000011a1ab824 */ /* 0x100fe200078e0a04 */
[C---:B------:R-:W-:Y:S01]  /*1480*/  LOP3.LUT R74, R9.reuse, 0xec, RZ, 0xfc, !PT ;  /* 0x000000ec094a7812 */ /* 0x040fe200078efcff */
[----:B------:R-:W-:Y:S01]  /*1490*/  IMAD.HI.U32 R19, R8, R29, RZ ;  /* 0x0000001d08137227 */ /* 0x000fe200078e00ff */
[C---:B------:R-:W-:Y:S02]  /*14a0*/  LOP3.LUT R76, R9.reuse, 0xf0, RZ, 0xfc, !PT ;  /* 0x000000f0094c7812 */ /* 0x040fe400078efcff */
[----:B------:R-:W-:Y:S01]  /*14b0*/  ISETP.GT.U32.AND P3, PT, R4, R26, PT ;  /* 0x0000001a0400720c */ /* 0x000fe20003f64070 */
[----:B------:R-:W-:Y:S01]  /*14c0*/  IMAD.MOV R19, RZ, RZ, -R19 ;  /* 0x000000ffff137224 */ /* 0x000fe200078e0a13 */
[----:B------:R-:W-:Y:S01]  /*14d0*/  LOP3.LUT R78, R9, 0xf4, RZ, 0xfc, !PT ;  /* 0x000000f4094e7812 */ /* 0x000fe200078efcff */
[--C-:B------:R-:W-:Y:S01]  /*14e0*/  @!P1 IMAD.IADD R27, R27, 0x1, -R4.reuse ;  /* 0x000000011b1b9824 */ /* 0x100fe200078e0a04 */
[----:B------:R-:W-:Y:S01]  /*14f0*/  IABS R87, R76 ;  /* 0x0000004c00577213 */ /* 0x000fe20000000000 */
[----:B------:R-:W-:Y:S01]  /*1500*/  @!P2 IMAD.IADD R28, R28, 0x1, -R4 ;  /* 0x000000011c1ca824 */ /* 0x000fe200078e0a04 */
[----:B------:R-:W-:Y:S01]  /*1510*/  IABS R89, R78 ;  /* 0x0000004e00597213 */ /* 0x000fe20000000000 */
[C---:B------:R-:W-:Y:S01]  /*1520*/  IMAD R29, R4.reuse, R19, R29 ;  /* 0x00000013041d7224 */ /* 0x040fe200078e021d */
[----:B------:R-:W-:Y:S01]  /*1530*/  ISETP.GT.U32.AND P1, PT, R4, R27, PT ;  /* 0x0000001b0400720c */ /* 0x000fe20003f24070 */
[----:B------:R-:W-:Y:S01]  /*1540*/  IMAD.HI.U32 R19, R8, R33, RZ ;  /* 0x0000002108137227 */ /* 0x000fe200078e00ff */
[----:B------:R-:W-:-:S03]  /*1550*/  ISETP.GT.U32.AND P2, PT, R4, R28, PT ;  /* 0x0000001c0400720c */ /* 0x000fc60003f44070 */
[----:B------:R-:W-:-:S04]  /*1560*/  IMAD.HI.U32 R30, R8, R35, RZ ;  /* 0x00000023081e7227 */ /* 0x000fc800078e00ff */
[----:B------:R-:W-:Y:S02]  /*1570*/  IMAD.MOV R19, RZ, RZ, -R19 ;  /* 0x000000ffff137224 */ /* 0x000fe400078e0a13 */
[----:B------:R-:W-:Y:S02]  /*1580*/  IMAD.MOV R32, RZ, RZ, -R30 ;  /* 0x000000ffff207224 */ /* 0x000fe400078e0a1e */
[C---:B------:R-:W-:Y:S02]  /*1590*/  IMAD R30, R4.reuse, R19, R33 ;  /* 0x00000013041e7224 */ /* 0x040fe400078e0221 */
[----:B------:R-:W-:Y:S02]  /*15a0*/  IMAD.MOV R19, RZ, RZ, -R31 ;  /* 0x000000ffff137224 */ /* 0x000fe400078e0a1f */
[----:B------:R-:W-:Y:S02]  /*15b0*/  IMAD R31, R4, R32, R35 ;  /* 0x00000020041f7224 */ /* 0x000fe400078e0223 */
[--C-:B------:R-:W-:Y:S01]  /*15c0*/  @!P3 IMAD.IADD R26, R26, 0x1, -R4.reuse ;  /* 0x000000011a1ab824 */ /* 0x100fe200078e0a04 */
[----:B------:R-:W-:Y:S01]  /*15d0*/  ISETP.GT.U32.AND P3, PT, R4, R29, PT ;  /* 0x0000001d0400720c */ /* 0x000fe20003f64070 */
[--C-:B------:R-:W-:Y:S01]  /*15e0*/  @!P1 IMAD.IADD R27, R27, 0x1, -R4.reuse ;  /* 0x000000011b1b9824 */ /* 0x100fe200078e0a04 */
[----:B------:R-:W-:Y:S01]  /*15f0*/  ISETP.GE.AND P1, PT, R34, RZ, PT ;  /* 0x000000ff2200720c */ /* 0x000fe20003f26270 */
[----:B------:R-:W-:Y:S01]  /*1600*/  IMAD R32, R4, R19, R37 ;  /* 0x0000001304207224 */ /* 0x000fe200078e0225 */
[----:B------:R-:W-:Y:S01]  /*1610*/  LOP3.LUT R34, R9, 0x4c, RZ, 0xfc, !PT ;  /* 0x0000004c09227812 */ /* 0x000fe200078efcff */
[----:B------:R-:W-:Y:S01]  /*1620*/  @!P2 IMAD.IADD R28, R28, 0x1, -R4 ;  /* 0x000000011c1ca824 */ /* 0x000fe200078e0a04 */
[C---:B------:R-:W-:Y:S01]  /*1630*/  ISETP.GT.U32.AND P2, PT, R4.reuse, R31, PT ;  /* 0x0000001f0400720c */ /* 0x040fe20003f44070 */
[----:B------:R-:W-:Y:S01]  /*1640*/  @!P0 IMAD.MOV R26, RZ, RZ, -R26 ;  /* 0x000000ffff1a8224 */ /* 0x000fe200078e0a1a */
[C---:B------:R-:W-:Y:S01]  /*1650*/  ISETP.GT.U32.AND P0, PT, R4.reuse, R30, PT ;  /* 0x0000001e0400720c */ /* 0x040fe20003f04070 */
[----:B------:R-:W-:Y:S01]  /*1660*/  @!P6 IMAD.MOV R28, RZ, RZ, -R28 ;  /* 0x000000ffff1ce224 */ /* 0x000fe200078e0a1c */
[----:B------:R-:W-:Y:S01]  /*1670*/  ISETP.GT.U32.AND P6, PT, R4, R32, PT ;  /* 0x000000200400720c */ /* 0x000fe20003fc4070 */
[----:B------:R-:W-:Y:S01]  /*1680*/  @!P4 IMAD.MOV R27, RZ, RZ, -R27 ;  /* 0x000000ffff1bc224 */ /* 0x000fe200078e0a1b */
[----:B------:R-:W-:Y:S01]  /*1690*/  IABS R33, R34 ;  /* 0x0000002200217213 */ /* 0x000fe20000000000 */
[----:B------:R-:W-:Y:S01]  /*16a0*/  @!P3 IMAD.IADD R29, R29, 0x1, -R4 ;  /* 0x000000011d1db824 */ /* 0x000fe200078e0a04 */
[----:B------:R-:W-:-:S02]  /*16b0*/  ISETP.GE.AND P4, PT, R36, RZ, PT ;  /* 0x000000ff2400720c */ /* 0x000fc40003f86270 */
[----:B------:R-:W-:Y:S01]  /*16c0*/  LOP3.LUT R36, R9, 0x50, RZ, 0xfc, !PT ;  /* 0x0000005009247812 */ /* 0x000fe200078efcff */
[----:B------:R-:W-:Y:S01]  /*16d0*/  IMAD.HI.U32 R19, R8, R33, RZ ;  /* 0x0000002108137227 */ /* 0x000fe200078e00ff */
[----:B------:R-:W-:Y:S02]  /*16e0*/  ISETP.GT.U32.AND P3, PT, R4, R29, PT ;  /* 0x0000001d0400720c */ /* 0x000fe40003f64070 */
[----:B------:R-:W-:Y:S01]  /*16f0*/  IABS R35, R36 ;  /* 0x0000002400237213 */ /* 0x000fe20000000000 */
[--C-:B------:R-:W-:Y:S02]  /*1700*/  @!P2 IMAD.IADD R31, R31, 0x1, -R4.reuse ;  /* 0x000000011f1fa824 */ /* 0x100fe400078e0a04 */
[----:B------:R-:W-:Y:S02]  /*1710*/  IMAD.MOV R19, RZ, RZ, -R19 ;  /* 0x000000ffff137224 */ /* 0x000fe400078e0a13 */
[--C-:B------:R-:W-:Y:S01]  /*1720*/  @!P0 IMAD.IADD R30, R30, 0x1, -R4.reuse ;  /* 0x000000011e1e8824 */ /* 0x100fe200078e0a04 */
[----:B------:R-:W-:Y:S01]  /*1730*/  ISETP.GE.AND P0, PT, R34, RZ, PT ;  /* 0x000000ff2200720c */ /* 0x000fe20003f06270 */
[----:B------:R-:W-:Y:S01]  /*1740*/  @!P6 IMAD.IADD R32, R32, 0x1, -R4 ;  /* 0x000000012020e824 */ /* 0x000fe200078e0a04 */
[C---:B------:R-:W-:Y:S01]  /*1750*/  ISETP.GT.U32.AND P6, PT, R4.reuse, R31, PT ;  /* 0x0000001f0400720c */ /* 0x040fe20003fc4070 */
[C---:B------:R-:W-:Y:S01]  /*1760*/  IMAD R33, R4.reuse, R19, R33 ;  /* 0x0000001304217224 */ /* 0x040fe200078e0221 */
[----:B------:R-:W-:Y:S01]  /*1770*/  ISETP.GT.U32.AND P2, PT, R4, R30, PT ;  /* 0x0000001e0400720c */ /* 0x000fe20003f44070 */
[----:B------:R-:W-:-:S04]  /*1780*/  IMAD.HI.U32 R19, R8, R35, RZ ;  /* 0x0000002308137227 */ /* 0x000fc800078e00ff */
[----:B------:R-:W-:Y:S02]  /*1790*/  IMAD.MOV R19, RZ, RZ, -R19 ;  /* 0x000000ffff137224 */ /* 0x000fe400078e0a13 */
[--C-:B------:R-:W-:Y:S01]  /*17a0*/  @!P3 IMAD.IADD R29, R29, 0x1, -R4.reuse ;  /* 0x000000011d1db824 */ /* 0x100fe200078e0a04 */
[----:B------:R-:W-:Y:S01]  /*17b0*/  ISETP.GE.AND P3, PT, R38, RZ, PT ;  /* 0x000000ff2600720c */ /* 0x000fe20003f66270 */
[C---:B------:R-:W-:Y:S01]  /*17c0*/  IMAD R34, R4.reuse, R19, R35 ;  /* 0x0000001304227224 */ /* 0x040fe200078e0223 */
[----:B------:R-:W-:Y:S01]  /*17d0*/  LOP3.LUT R38, R9, 0x54, RZ, 0xfc, !PT ;  /* 0x0000005409267812 */ /* 0x000fe200078efcff */
[--C-:B------:R-:W-:Y:S02]  /*17e0*/  @!P6 IMAD.IADD R31, R31, 0x1, -R4.reuse ;  /* 0x000000011f1fe824 */ /* 0x100fe400078e0a04 */
[----:B------:R-:W-:Y:S01]  /*17f0*/  @!P5 IMAD.MOV R29, RZ, RZ, -R29 ;  /* 0x000000ffff1dd224 */ /* 0x000fe200078e0a1d */
[----:B------:R-:W-:Y:S01]  /*1800*/  ISETP.GT.U32.AND P6, PT, R4, R34, PT ;  /* 0x000000220400720c */ /* 0x000fe20003fc4070 */
[----:B------:R-:W-:Y:S01]  /*1810*/  @!P2 IMAD.IADD R30, R30, 0x1, -R4 ;  /* 0x000000011e1ea824 */ /* 0x000fe200078e0a04 */
[----:B------:R-:W-:Y:S01]  /*1820*/  ISETP.GT.U32.AND P5, PT, R4, R32, PT ;  /* 0x000000200400720c */ /* 0x000fe20003fa4070 */
[----:B------:R-:W-:Y:S01]  /*1830*/  IMAD.HI.U32 R35, R8, R39, RZ ;  /* 0x0000002708237227 */ /* 0x000fe200078e00ff */
[----:B------:R-:W-:-:S02]  /*1840*/  ISETP.GT.U32.AND P2, PT, R4, R33, PT ;  /* 0x000000210400720c */ /* 0x000fc40003f44070 */
[----:B------:R-:W-:Y:S01]  /*1850*/  IABS R37, R38 ;  /* 0x0000002600257213 */ /* 0x000fe20000000000 */
[----:B------:R-:W-:Y:S02]  /*1860*/  @!P4 IMAD.MOV R31, RZ, RZ, -R31 ;  /* 0x000000ffff1fc224 */ /* 0x000fe400078e0a1f */
[----:B------:R-:W-:Y:S02]  /*1870*/  @!P1 IMAD.MOV R30, RZ, RZ, -R30 ;  /* 0x000000ffff1e9224 */ /* 0x000fe400078e0a1e */
[----:B------:R-:W-:-:S04]  /*1880*/  IMAD.HI.U32 R19, R8, R37, RZ ;  /* 0x0000002508137227 */ /* 0x000fc800078e00ff */
[--C-:B------:R-:W-:Y:S02]  /*1890*/  @!P6 IMAD.IADD R34, R34, 0x1, -R4.reuse ;  /* 0x000000012222e824 */ /* 0x100fe400078e0a04 */
[--C-:B------:R-:W-:Y:S01]  /*18a0*/  @!P5 IMAD.IADD R32, R32, 0x1, -R4.reuse ;  /* 0x000000012020d824 */ /* 0x100fe200078e0a04 */
[----:B------:R-:W-:Y:S01]  /*18b0*/  ISETP.GE.AND P5, PT, R36, RZ, PT ;  /* 0x000000ff2400720c */ /* 0x000fe20003fa6270 */
[----:B------:R-:W-:Y:S01]  /*18c0*/  @!P2 IMAD.IADD R33, R33, 0x1, -R4 ;  /* 0x000000012121a824 */ /* 0x000fe200078e0a04 */
[----:B------:R-:W-:Y:S01]  /*18d0*/  ISETP.GE.AND P2, PT, R38, RZ, PT ;  /* 0x000000ff2600720c */ /* 0x000fe20003f46270 */
[----:B------:R-:W-:Y:S01]  /*18e0*/  IMAD.MOV R19, RZ, RZ, -R19 ;  /* 0x000000ffff137224 */ /* 0x000fe200078e0a13 */
[----:B------:R-:W-:Y:S01]  /*18f0*/  ISETP.GT.U32.AND P6, PT, R4, R34, PT ;  /* 0x000000220400720c */ /* 0x000fe20003fc4070 */
[----:B------:R-:W-:Y:S01]  /*1900*/  IMAD.HI.U32 R36, R8, R41, RZ ;  /* 0x0000002908247227 */ /* 0x000fe200078e00ff */
[----:B------:R-:W-:-:S03]  /*1910*/  ISETP.GT.U32.AND P1, PT, R4, R33, PT ;  /* 0x000000210400720c */ /* 0x000fc60003f24070 */
[----:B------:R-:W-:Y:S02]  /*1920*/  IMAD.MOV R38, RZ, RZ, -R35 ;  /* 0x000000ffff267224 */ /* 0x000fe400078e0a23 */
[C---:B------:R-:W-:Y:S02]  /*1930*/  IMAD R35, R4.reuse, R19, R37 ;  /* 0x0000001304237224 */ /* 0x040fe400078e0225 */
[----:B------:R-:W-:Y:S02]  /*1940*/  IMAD.MOV R37, RZ, RZ, -R36 ;  /* 0x000000ffff257224 */ /* 0x000fe400078e0a24 */
[C---:B------:R-:W-:Y:S01]  /*1950*/  IMAD R36, R4.reuse, R38, R39 ;  /* 0x0000002604247224 */ /* 0x040fe200078e0227 */
[----:B------:R-:W-:Y:S01]  /*1960*/  IABS R39, R44 ;  /* 0x0000002c00277213 */ /* 0x000fe20000000000 */
[C---:B------:R-:W-:Y:S01]  /*1970*/  IMAD R37, R4.reuse, R37, R41 ;  /* 0x0000002504257224 */ /* 0x040fe200078e0229 */
[C---:B------:R-:W-:Y:S01]  /*1980*/  ISETP.GT.U32.AND P4, PT, R4.reuse, R35, PT ;  /* 0x000000230400720c */ /* 0x040fe20003f84070 */
[----:B------:R-:W-:Y:S01]  /*1990*/  @!P3 IMAD.MOV R32, RZ, RZ, -R32 ;  /* 0x000000ffff20b224 */ /* 0x000fe200078e0a20 */
[----:B------:R-:W-:Y:S01]  /*19a0*/  ISETP.GT.U32.AND P3, PT, R4, R36, PT ;  /* 0x000000240400720c */ /* 0x000fe20003f64070 */
[----:B------:R-:W-:Y:S01]  /*19b0*/  @!P6 IMAD.IADD R34, R34, 0x1, -R4 ;  /* 0x000000012222e824 */ /* 0x000fe200078e0a04 */
[----:B------:R-:W-:Y:S01]  /*19c0*/  ISETP.GT.U32.AND P6, PT, R4, R37, PT ;  /* 0x000000250400720c */ /* 0x000fe20003fc4070 */
[----:B------:R-:W-:Y:S01]  /*19d0*/  IMAD.HI.U32 R19, R8, R39, RZ ;  /* 0x0000002708137227 */ /* 0x000fe200078e00ff */
[----:B------:R-:W-:-:S03]  /*19e0*/  IABS R41, R45 ;  /* 0x0000002d00297213 */ /* 0x000fc60000000000 */
[----:B------:R-:W-:Y:S02]  /*19f0*/  IMAD.MOV R38, RZ, RZ, -R19 ;  /* 0x000000ffff267224 */ /* 0x000fe400078e0a13 */
[----:B------:R-:W-:-:S04]  /*1a00*/  IMAD.HI.U32 R19, R8, R41, RZ ;  /* 0x0000002908137227 */ /* 0x000fc800078e00ff */
[--C-:B------:R-:W-:Y:S02]  /*1a10*/  @!P3 IMAD.IADD R36, R36, 0x1, -R4.reuse ;  /* 0x000000012424b824 */ /* 0x100fe400078e0a04 */
[--C-:B------:R-:W-:Y:S02]  /*1a20*/  @!P6 IMAD.IADD R37, R37, 0x1, -R4.reuse ;  /* 0x000000012525e824 */ /* 0x100fe400078e0a04 */
[----:B------:R-:W-:Y:S01]  /*1a30*/  IMAD.MOV R19, RZ, RZ, -R19 ;  /* 0x000000ffff137224 */ /* 0x000fe200078e0a13 */
[----:B------:R-:W-:Y:S01]  /*1a40*/  ISETP.GT.U32.AND P6, PT, R4, R36, PT ;  /* 0x000000240400720c */ /* 0x000fe20003fc4070 */
[----:B------:R-:W-:Y:S01]  /*1a50*/  @!P4 IMAD.IADD R35, R35, 0x1, -R4 ;  /* 0x000000012323c824 */ /* 0x000fe200078e0a04 */
[----:B------:R-:W-:Y:S01]  /*1a60*/  ISETP.GE.AND P4, PT, R42, RZ, PT ;  /* 0x000000ff2a00720c */ /* 0x000fe20003f86270 */
[C---:B------:R-:W-:Y:S01]  /*1a70*/  IMAD R38, R4.reuse, R38, R39 ;  /* 0x0000002604267224 */ /* 0x040fe200078e0227 */
[----:B------:R-:W-:Y:S01]  /*1a80*/  IABS R42, R48 ;  /* 0x00000030002a7213 */ /* 0x000fe20000000000 */
[C---:B------:R-:W-:Y:S01]  /*1a90*/  IMAD R39, R4.reuse, R19, R41 ;  /* 0x0000001304277224 */ /* 0x040fe200078e0229 */
[----:B------:R-:W-:Y:S01]  /*1aa0*/  ISETP.GT.U32.AND P3, PT, R4, R35, PT ;  /* 0x000000230400720c */ /* 0x000fe20003f64070 */
[----:B------:R-:W-:Y:S01]  /*1ab0*/  IMAD.HI.U32 R19, R8, R43, RZ ;  /* 0x0000002b08137227 */ /* 0x000fe200078e00ff */
[----:B------:R-:W-:-:S03]  /*1ac0*/  IABS R41, R47 ;  /* 0x0000002f00297213 */ /* 0x000fc60000000000 */
[--C-:B------:R-:W-:Y:S01]  /*1ad0*/  @!P1 IMAD.IADD R33, R33, 0x1, -R4.reuse ;  /* 0x0000000121219824 */ /* 0x100fe200078e0a04 */
[----:B------:R-:W-:Y:S01]  /*1ae0*/  ISETP.GE.AND P1, PT, R40, RZ, PT ;  /* 0x000000ff2800720c */ /* 0x000fe20003f26270 */
[----:B------:R-:W-:Y:S01]  /*1af0*/  @!P6 IMAD.IADD R36, R36, 0x1, -R4 ;  /* 0x000000012424e824 */ /* 0x000fe200078e0a04 */
[----:B------:R-:W-:Y:S01]  /*1b00*/  ISETP.GT.U32.AND P6, PT, R4, R39, PT ;  /* 0x000000270400720c */ /* 0x000fe20003fc4070 */
[----:B------:R-:W-:Y:S02]  /*1b10*/  IMAD.MOV R40, RZ, RZ, -R19 ;  /* 0x000000ffff287224 */ /* 0x000fe400078e0a13 */
[----:B------:R-:W-:-:S04]  /*1b20*/  IMAD.HI.U32 R19, R8, R41, RZ ;  /* 0x0000002908137227 */ /* 0x000fc800078e00ff */
[----:B------:R-:W-:Y:S01]  /*1b30*/  @!P3 IMAD.IADD R35, R35, 0x1, -R4 ;  /* 0x000000012323b824 */ /* 0x000fe200078e0a04 */
[C---:B------:R-:W-:Y:S01]  /*1b40*/  ISETP.GT.U32.AND P3, PT, R4.reuse, R38, PT ;  /* 0x000000260400720c */ /* 0x040fe20003f64070 */
[C---:B------:R-:W-:Y:S02]  /*1b50*/  IMAD R40, R4.reuse, R40, R43 ;  /* 0x0000002804287224 */ /* 0x040fe400078e022b */
[----:B------:R-:W-:Y:S02]  /*1b60*/  IMAD.MOV.U32 R43, RZ, RZ, R42 ;  /* 0x000000ffff2b7224 */ /* 0x000fe400078e002a */
[----:B------:R-:W-:Y:S02]  /*1b70*/  @!P6 IMAD.IADD R39, R39, 0x1, -R4 ;  /* 0x000000012727e824 */ /* 0x000fe400078e0a04 */
[----:B------:R-:W-:Y:S02]  /*1b80*/  IMAD.MOV R42, RZ, RZ, -R19 ;  /* 0x000000ffff2a7224 */ /* 0x000fe400078e0a13 */
[----:B------:R-:W-:Y:S01]  /*1b90*/  @!P0 IMAD.MOV R33, RZ, RZ, -R33 ;  /* 0x000000ffff218224 */ /* 0x000fe200078e0a21 */
[----:B------:R-:W-:Y:S01]  /*1ba0*/  ISETP.GT.U32.AND P6, PT, R4, R39, PT ;  /* 0x000000270400720c */ /* 0x000fe20003fc4070 */
[----:B------:R-:W-:Y:S01]  /*1bb0*/  IMAD.HI.U32 R19, R8, R43, RZ ;  /* 0x0000002b08137227 */ /* 0x000fe200078e00ff */
[----:B------:R-:W-:-:S03]  /*1bc0*/  ISETP.GT.U32.AND P0, PT, R4, R37, PT ;  /* 0x000000250400720c */ /* 0x000fc60003f04070 */
[--C-:B------:R-:W-:Y:S01]  /*1bd0*/  @!P3 IMAD.IADD R38, R38, 0x1, -R4.reuse ;  /* 0x000000012626b824 */ /* 0x100fe200078e0a04 */
[----:B------:R-:W-:Y:S01]  /*1be0*/  ISETP.GE.AND P3, PT, R45, RZ, PT ;  /* 0x000000ff2d00720c */ /* 0x000fe20003f66270 */
[C---:B------:R-:W-:Y:S01]  /*1bf0*/  IMAD R41, R4.reuse, R42, R41 ;  /* 0x0000002a04297224 */ /* 0x040fe200078e0229 */
[----:B------:R-:W-:Y:S01]  /*1c00*/  LOP3.LUT R45, R9, 0x74, RZ, 0xfc, !PT ;  /* 0x00000074092d7812 */ /* 0x000fe200078efcff */
[----:B------:R-:W-:Y:S01]  /*1c10*/  @!P2 IMAD.MOV R35, RZ, RZ, -R35 ;  /* 0x000000ffff23a224 */ /* 0x000fe200078e0a23 */
[C---:B------:R-:W-:Y:S01]  /*1c20*/  ISETP.GT.U32.AND P2, PT, R4.reuse, R40, PT ;  /* 0x000000280400720c */ /* 0x040fe20003f44070 */
[----:B------:R-:W-:Y:S02]  /*1c30*/  IMAD.MOV R19, RZ, RZ, -R19 ;  /* 0x000000ffff137224 */ /* 0x000fe400078e0a13 */
[----:B------:R-:W-:Y:S01]  /*1c40*/  @!P6 IMAD.IADD R39, R39, 0x1, -R4 ;  /* 0x000000012727e824 */ /* 0x000fe200078e0a04 */
[C---:B------:R-:W-:Y:S01]  /*1c50*/  ISETP.GT.U32.AND P6, PT, R4.reuse, R41, PT ;  /* 0x000000290400720c */ /* 0x040fe20003fc4070 */
[----:B------:R-:W-:Y:S01]  /*1c60*/  @!P5 IMAD.MOV R34, RZ, RZ, -R34 ;  /* 0x000000ffff22d224 */ /* 0x000fe200078e0a22 */
[C---:B------:R-:W-:Y:S01]  /*1c70*/  ISETP.GT.U32.AND P5, PT, R4.reuse, R38, PT ;  /* 0x000000260400720c */ /* 0x040fe20003fa4070 */
[----:B------:R-:W-:-:S02]  /*1c80*/  IMAD R42, R4, R19, R43 ;  /* 0x00000013042a7224 */ /* 0x000fc400078e022b */
[--C-:B------:R-:W-:Y:S01]  /*1c90*/  @!P0 IMAD.IADD R37, R37, 0x1, -R4.reuse ;  /* 0x0000000125258824 */ /* 0x100fe200078e0a04 */
[----:B------:R-:W-:Y:S01]  /*1ca0*/  ISETP.GE.AND P0, PT, R44, RZ, PT ;  /* 0x000000ff2c00720c */ /* 0x000fe20003f06270 */
[----:B------:R-:W-:Y:S01]  /*1cb0*/  @!P3 IMAD.MOV R39, RZ, RZ, -R39 ;  /* 0x000000ffff27b224 */ /* 0x000fe200078e0a27 */
[----:B------:R-:W-:Y:S01]  /*1cc0*/  ISETP.GT.U32.AND P3, PT, R4, R42, PT ;  /* 0x0000002a0400720c */ /* 0x000fe20003f64070 */
[----:B------:R-:W-:Y:S01]  /*1cd0*/  @!P2 IMAD.IADD R40, R40, 0x1, -R4 ;  /* 0x000000012828a824 */ /* 0x000fe200078e0a04 */
[----:B------:R-:W-:Y:S01]  /*1ce0*/  IABS R44, R45 ;  /* 0x0000002d002c7213 */ /* 0x000fe20000000000 */
[----:B------:R-:W-:Y:S01]  /*1cf0*/  @!P1 IMAD.MOV R36, RZ, RZ, -R36 ;  /* 0x000000ffff249224 */ /* 0x000fe200078e0a24 */
[----:B------:R-:W-:Y:S01]  /*1d00*/  ISETP.GE.AND P1, PT, R46, RZ, PT ;  /* 0x000000ff2e00720c */ /* 0x000fe20003f26270 */
[----:B------:R-:W-:Y:S01]  /*1d10*/  @!P6 IMAD.IADD R41, R41, 0x1, -R4 ;  /* 0x000000012929e824 */ /* 0x000fe200078e0a04 */
[----:B------:R-:W-:Y:S01]  /*1d20*/  ISETP.GT.U32.AND P2, PT, R4, R40, PT ;  /* 0x000000280400720c */ /* 0x000fe20003f44070 */
[----:B------:R-:W-:Y:S01]  /*1d30*/  IMAD.MOV.U32 R43, RZ, RZ, R44 ;  /* 0x000000ffff2b7224 */ /* 0x000fe200078e002c */
[C---:B------:R-:W-:Y:S01]  /*1d40*/  LOP3.LUT R44, R9.reuse, 0x78, RZ, 0xfc, !PT ;  /* 0x00000078092c7812 */ /* 0x040fe200078efcff */
[----:B------:R-:W-:Y:S01]  /*1d50*/  @!P5 IMAD.IADD R38, R38, 0x1, -R4 ;  /* 0x000000012626d824 */ /* 0x000fe200078e0a04 */
[----:B------:R-:W-:Y:S01]  /*1d60*/  ISETP.GT.U32.AND P6, PT, R4, R41, PT ;  /* 0x000000290400720c */ /* 0x000fe20003fc4070 */
[----:B------:R-:W-:Y:S01]  /*1d70*/  IMAD.HI.U32 R19, R8, R43, RZ ;  /* 0x0000002b08137227 */ /* 0x000fe200078e00ff */
[----:B------:R-:W-:-:S02]  /*1d80*/  LOP3.LUT R46, R9, 0x7c, RZ, 0xfc, !PT ;  /* 0x0000007c092e7812 */ /* 0x000fc400078efcff */
[----:B------:R-:W-:Y:S01]  /*1d90*/  ISETP.GE.AND P5, PT, R48, RZ, PT ;  /* 0x000000ff3000720c */ /* 0x000fe20003fa6270 */
[----:B------:R-:W-:Y:S01]  /*1da0*/  @!P0 IMAD.MOV R38, RZ, RZ, -R38 ;  /* 0x000000ffff268224 */ /* 0x000fe200078e0a26 */
[----:B------:R-:W-:Y:S01]  /*1db0*/  ISETP.GE.AND P0, PT, R45, RZ, PT ;  /* 0x000000ff2d00720c */ /* 0x000fe20003f06270 */
[----:B------:R-:W-:Y:S01]  /*1dc0*/  @!P3 IMAD.IADD R42, R42, 0x1, -R4 ;  /* 0x000000012a2ab824 */ /* 0x000fe200078e0a04 */
[----:B------:R-:W-:Y:S01]  /*1dd0*/  IABS R45, R44 ;  /* 0x0000002c002d7213 */ /* 0x000fe20000000000 */
[----:B------:R-:W-:Y:S01]  /*1de0*/  IMAD.MOV R19, RZ, RZ, -R19 ;  /* 0x000000ffff137224 */ /* 0x000fe200078e0a13 */
[----:B------:R-:W-:Y:S01]  /*1df0*/  LOP3.LUT R48, R9, 0x80, RZ, 0xfc, !PT ;  /* 0x0000008009307812 */ /* 0x000fe200078efcff */
[----:B------:R-:W-:Y:S01]  /*1e00*/  @!P4 IMAD.MOV R37, RZ, RZ, -R37 ;  /* 0x000000ffff25c224 */ /* 0x000fe200078e0a25 */
[----:B------:R-:W-:Y:S01]  /*1e10*/  ISETP.GE.AND P4, PT, R47, RZ, PT ;  /* 0x000000ff2f00720c */ /* 0x000fe20003f86270 */
[----:B------:R-:W-:Y:S01]  /*1e20*/  IMAD R43, R4, R19, R43 ;  /* 0x00000013042b7224 */ /* 0x000fe200078e022b */
[----:B------:R-:W-:Y:S01]  /*1e30*/  IABS R47, R46 ;  /* 0x0000002e002f7213 */ /* 0x000fe20000000000 */
[----:B------:R-:W-:Y:S01]  /*1e40*/  IMAD.HI.U32 R19, R8, R45, RZ ;  /* 0x0000002d08137227 */ /* 0x000fe200078e00ff */
[----:B------:R-:W-:-:S02]  /*1e50*/  ISETP.GT.U32.AND P3, PT, R4, R42, PT ;  /* 0x0000002a0400720c */ /* 0x000fc40003f64070 */
[----:B------:R-:W-:Y:S01]  /*1e60*/  IABS R49, R48 ;  /* 0x0000003000317213 */ /* 0x000fe20000000000 */
[----:B------:R-:W-:Y:S01]  /*1e70*/  @!P2 IMAD.IADD R40, R40, 0x1, -R4 ;  /* 0x000000012828a824 */ /* 0x000fe200078e0a04 */
[----:B------:R-:W-:Y:S01]  /*1e80*/  ISETP.GE.AND P2, PT, R44, RZ, PT ;  /* 0x000000ff2c00720c */ /* 0x000fe20003f46270 */
[----:B------:R-:W-:-:S04]  /*1e90*/  IMAD.HI.U32 R44, R8, R47, RZ ;  /* 0x0000002f082c7227 */ /* 0x000fc800078e00ff */
[----:B------:R-:W-:Y:S01]  /*1ea0*/  @!P6 IMAD.IADD R41, R41, 0x1, -R4 ;  /* 0x000000012929e824 */ /* 0x000fe200078e0a04 */
[C---:B------:R-:W-:Y:S01]  /*1eb0*/  ISETP.GT.U32.AND P6, PT, R4.reuse, R43, PT ;  /* 0x0000002b0400720c */ /* 0x040fe20003fc4070 */
[----:B------:R-:W-:Y:S02]  /*1ec0*/  IMAD.MOV R19, RZ, RZ, -R19 ;  /* 0x000000ffff137224 */ /* 0x000fe400078e0a13 */
[----:B------:R-:W-:Y:S02]  /*1ed0*/  IMAD.MOV R44, RZ, RZ, -R44 ;  /* 0x000000ffff2c7224 */ /* 0x000fe400078e0a2c */
[C---:B------:R-:W-:Y:S02]  /*1ee0*/  IMAD R45, R4.reuse, R19, R45 ;  /* 0x00000013042d7224 */ /* 0x040fe400078e022d */
[----:B------:R-:W-:Y:S02]  /*1ef0*/  IMAD R44, R4, R44, R47 ;  /* 0x0000002c042c7224 */ /* 0x000fe400078e022f */
[----:B------:R-:W-:Y:S01]  /*1f00*/  @!P3 IMAD.IADD R42, R42, 0x1, -R4 ;  /* 0x000000012a2ab824 */ /* 0x000fe200078e0a04 */
[----:B------:R-:W-:Y:S01]  /*1f10*/  ISETP.GT.U32.AND P3, PT, R4, R45, PT ;  /* 0x0000002d0400720c */ /* 0x000fe20003f64070 */
[----:B------:R-:W-:-:S04]  /*1f20*/  IMAD.HI.U32 R19, R8, R49, RZ ;  /* 0x0000003108137227 */ /* 0x000fc800078e00ff */
[----:B------:R-:W-:Y:S01]  /*1f30*/  @!P5 IMAD.MOV R42, RZ, RZ, -R42 ;  /* 0x000000ffff2ad224 */ /* 0x000fe200078e0a2a */
[----:B------:R-:W-:Y:S01]  /*1f40*/  ISETP.GT.U32.AND P5, PT, R4, R44, PT ;  /* 0x0000002c0400720c */ /* 0x000fe20003fa4070 */
[--C-:B------:R-:W-:Y:S02]  /*1f50*/  @!P6 IMAD.IADD R43, R43, 0x1, -R4.reuse ;  /* 0x000000012b2be824 */ /* 0x100fe400078e0a04 */
[----:B------:R-:W-:Y:S01]  /*1f60*/  @!P4 IMAD.MOV R41, RZ, RZ, -R41 ;  /* 0x000000ffff29c224 */ /* 0x000fe200078e0a29 */
[----:B------:R-:W-:Y:S01]  /*1f70*/  ISETP.GE.AND P4, PT, R48, RZ, PT ;  /* 0x000000ff3000720c */ /* 0x000fe20003f86270 */
[----:B------:R-:W-:Y:S01]  /*1f80*/  IMAD.MOV R19, RZ, RZ, -R19 ;  /* 0x000000ffff137224 */ /* 0x000fe200078e0a13 */
[----:B------:R-:W-:Y:S01]  /*1f90*/  ISETP.GT.U32.AND P6, PT, R4, R43, PT ;  /* 0x0000002b0400720c */ /* 0x000fe20003fc4070 */
[----:B------:R-:W-:Y:S01]  /*1fa0*/  @!P3 IMAD.IADD R45, R45, 0x1, -R4 ;  /* 0x000000012d2db824 */ /* 0x000fe200078e0a04 */
[----:B------:R-:W-:Y:S01]  /*1fb0*/  LOP3.LUT R48, R9, 0x84, RZ, 0xfc, !PT ;  /* 0x0000008409307812 */ /* 0x000fe200078efcff */
[----:B------:R-:W-:Y:S01]  /*1fc0*/  @!P1 IMAD.MOV R40, RZ, RZ, -R40 ;  /* 0x000000ffff289224 */ /* 0x000fe200078e0a28 */
[----:B------:R-:W-:Y:S01]  /*1fd0*/  ISETP.GE.AND P1, PT, R46, RZ, PT ;  /* 0x000000ff2e00720c */ /* 0x000fe20003f26270 */
[----:B------:R-:W-:Y:S01]  /*1fe0*/  IMAD R46, R4, R19, R49 ;  /* 0x00000013042e7224 */ /* 0x000fe200078e0231 */
[----:B------:R-:W-:Y:S01]  /*1ff0*/  IABS R49, R48 ;  /* 0x0000003000317213 */ /* 0x000fe20000000000 */
[----:B------:R-:W-:Y:S01]  /*2000*/  @!P5 IMAD.IADD R44, R44, 0x1, -R4 ;  /* 0x000000012c2cd824 */ /* 0x000fe200078e0a04 */
[----:B------:R-:W-:Y:S01]  /*2010*/  ISETP.GT.U32.AND P3, PT, R4, R45, PT ;  /* 0x0000002d0400720c */ /* 0x000fe20003f64070 */
[----:B------:R-:W-:-:S03]  /*2020*/  IMAD.HI.U32 R47, R8, R51, RZ ;  /* 0x00000033082f7227 */ /* 0x000fc600078e00ff */
[----:B------:R-:W-:Y:S01]  /*2030*/  ISETP.GT.U32.AND P5, PT, R4, R44, PT ;  /* 0x0000002c0400720c */ /* 0x000fe20003fa4070 */
[----:B------:R-:W-:-:S04]  /*2040*/  IMAD.HI.U32 R19, R8, R49, RZ ;  /* 0x0000003108137227 */ /* 0x000fc800078e00ff */
[----:B------:R-:W-:Y:S01]  /*2050*/  @!P6 IMAD.IADD R43, R43, 0x1, -R4 ;  /* 0x000000012b2be824 */ /* 0x000fe200078e0a04 */
[----:B------:R-:W-:Y:S01]  /*2060*/  ISETP.GT.U32.AND P6, PT, R4, R46, PT ;  /* 0x0000002e0400720c */ /* 0x000fe20003fc4070 */
[----:B------:R-:W-:Y:S02]  /*2070*/  IMAD.MOV R19, RZ, RZ, -R19 ;  /* 0x000000ffff137224 */ /* 0x000fe400078e0a13 */
[----:B------:R-:W-:Y:S01]  /*2080*/  @!P0 IMAD.MOV R43, RZ, RZ, -R43 ;  /* 0x000000ffff2b8224 */ /* 0x000fe200078e0a2b */
[----:B------:R-:W-:Y:S01]  /*2090*/  ISETP.GE.AND P0, PT, R48, RZ, PT ;  /* 0x000000ff3000720c */ /* 0x000fe20003f06270 */
[----:B------:R-:W-:-:S04]  /*20a0*/  IMAD.HI.U32 R48, R8, R53, RZ ;  /* 0x0000003508307227 */ /* 0x000fc800078e00ff */
[----:B------:R-:W-:Y:S02]  /*20b0*/  IMAD.MOV R50, RZ, RZ, -R47 ;  /* 0x000000ffff327224 */ /* 0x000fe400078e0a2f */
[----:B------:R-:W-:Y:S01]  /*20c0*/  IMAD R47, R4, R19, R49 ;  /* 0x00000013042f7224 */ /* 0x000fe200078e0231 */
[----:B------:R-:W-:Y:S01]  /*20d0*/  LOP3.LUT R19, R9, 0x90, RZ, 0xfc, !PT ;  /* 0x0000009009137812 */ /* 0x000fe200078efcff */
[----:B------:R-:W-:Y:S01]  /*20e0*/  @!P3 IMAD.IADD R45, R45, 0x1, -R4 ;  /* 0x000000012d2db824 */ /* 0x000fe200078e0a04 */
[----:B------:R-:W-:Y:S01]  /*20f0*/  ISETP.GE.AND P3, PT, R52, RZ, PT ;  /* 0x000000ff3400720c */ /* 0x000fe20003f66270 */
[----:B------:R-:W-:Y:S02]  /*2100*/  IMAD.MOV R52, RZ, RZ, -R48 ;  /* 0x000000ffff347224 */ /* 0x000fe400078e0a30 */
[----:B------:R-:W-:Y:S02]  /*2110*/  IMAD R48, R4, R50, R51 ;  /* 0x0000003204307224 */ /* 0x000fe400078e0233 */
[--C-:B------:R-:W-:Y:S01]  /*2120*/  @!P5 IMAD.IADD R44, R44, 0x1, -R4.reuse ;  /* 0x000000012c2cd824 */ /* 0x100fe200078e0a04 */
[C---:B------:R-:W-:Y:S01]  /*2130*/  ISETP.GT.U32.AND P5, PT, R4.reuse, R47, PT ;  /* 0x0000002f0400720c */ /* 0x040fe20003fa4070 */
[----:B------:R-:W-:Y:S01]  /*2140*/  @!P2 IMAD.MOV R45, RZ, RZ, -R45 ;  /* 0x000000ffff2da224 */ /* 0x000fe200078e0a2d */
[----:B------:R-:W-:Y:S01]  /*2150*/  ISETP.GT.U32.AND P2, PT, R4, R48, PT ;  /* 0x000000300400720c */ /* 0x000fe20003f44070 */
[----:B------:R-:W-:-:S02]  /*2160*/  @!P6 IMAD.IADD R46, R46, 0x1, -R4 ;  /* 0x000000012e2ee824 */ /* 0x000fc400078e0a04 */
[C---:B------:R-:W-:Y:S01]  /*2170*/  IMAD R49, R4.reuse, R52, R53 ;  /* 0x0000003404317224 */ /* 0x040fe200078e0235 */
[----:B------:R-:W-:Y:S01]  /*2180*/  IABS R53, R19 ;  /* 0x0000001300357213 */ /* 0x000fe20000000000 */
[----:B------:R-:W-:Y:S01]  /*2190*/  @!P1 IMAD.MOV R44, RZ, RZ, -R44 ;  /* 0x000000ffff2c9224 */ /* 0x000fe200078e0a2c */
[----:B------:R-:W-:Y:S02]  /*21a0*/  ISETP.GT.U32.AND P6, PT, R4, R46, PT ;  /* 0x0000002e0400720c */ /* 0x000fe40003fc4070 */
[----:B------:R-:W-:Y:S02]  /*21b0*/  ISETP.GE.AND P1, PT, R54, RZ, PT ;  /* 0x000000ff3600720c */ /* 0x000fe40003f26270 */
[----:B------:R-:W-:Y:S01]  /*21c0*/  LOP3.LUT R54, R9, 0x94, RZ, 0xfc, !PT ;  /* 0x0000009409367812 */ /* 0x000fe200078efcff */
[--C-:B------:R-:W-:Y:S01]  /*21d0*/  @!P5 IMAD.IADD R47, R47, 0x1, -R4.reuse ;  /* 0x000000012f2fd824 */ /* 0x100fe200078e0a04 */
[----:B------:R-:W-:Y:S01]  /*21e0*/  ISETP.GE.AND P5, PT, R19, RZ, PT ;  /* 0x000000ff1300720c */ /* 0x000fe20003fa6270 */
[----:B------:R-:W-:Y:S01]  /*21f0*/  @!P2 IMAD.IADD R48, R48, 0x1, -R4 ;  /* 0x000000013030a824 */ /* 0x000fe200078e0a04 */
[----:B------:R-:W-:Y:S01]  /*2200*/  IABS R55, R54 ;  /* 0x0000003600377213 */ /* 0x000fe20000000000 */
[----:B------:R-:W-:Y:S01]  /*2210*/  IMAD.HI.U32 R19, R8, R53, RZ ;  /* 0x0000003508137227 */ /* 0x000fe200078e00ff */
[----:B------:R-:W-:-:S02]  /*2220*/  ISETP.GT.U32.AND P2, PT, R4, R47, PT ;  /* 0x0000002f0400720c */ /* 0x000fc40003f44070 */
[----:B------:R-:W-:Y:S01]  /*2230*/  IABS R52, R56 ;  /* 0x0000003800347213 */ /* 0x000fe20000000000 */
[----:B------:R-:W-:Y:S02]  /*2240*/  IMAD.MOV R19, RZ, RZ, -R19 ;  /* 0x000000ffff137224 */ /* 0x000fe400078e0a13 */
[----:B------:R-:W-:Y:S01]  /*2250*/  @!P6 IMAD.IADD R46, R46, 0x1, -R4 ;  /* 0x000000012e2ee824 */ /* 0x000fe200078e0a04 */
[C---:B------:R-:W-:Y:S01]  /*2260*/  ISETP.GT.U32.AND P6, PT, R4.reuse, R49, PT ;  /* 0x000000310400720c */ /* 0x040fe20003fc4070 */
[----:B------:R-:W-:Y:S02]  /*2270*/  IMAD R50, R4, R19, R53 ;  /* 0x0000001304327224 */ /* 0x000fe400078e0235 */
[----:B------:R-:W-:-:S04]  /*2280*/  IMAD.HI.U32 R51, R8, R55, RZ ;  /* 0x0000003708337227 */ /* 0x000fc800078e00ff */
[----:B------:R-:W-:Y:S01]  /*2290*/  @!P2 IMAD.IADD R47, R47, 0x1, -R4 ;  /* 0x000000012f2fa824 */ /* 0x000fe200078e0a04 */
[C---:B------:R-:W-:Y:S01]  /*22a0*/  ISETP.GT.U32.AND P2, PT, R4.reuse, R50, PT ;  /* 0x000000320400720c */ /* 0x040fe20003f44070 */
[----:B------:R-:W-:Y:S02]  /*22b0*/  IMAD.MOV R51, RZ, RZ, -R51 ;  /* 0x000000ffff337224 */ /* 0x000fe400078e0a33 */
[----:B------:R-:W-:Y:S02]  /*22c0*/  IMAD.MOV.U32 R53, RZ, RZ, R52 ;  /* 0x000000ffff357224 */ /* 0x000fe400078e0034 */
[----:B------:R-:W-:Y:S01]  /*22d0*/  @!P6 IMAD.IADD R49, R49, 0x1, -R4 ;  /* 0x000000013131e824 */ /* 0x000fe200078e0a04 */
[C---:B------:R-:W-:Y:S01]  /*22e0*/  ISETP.GT.U32.AND P6, PT, R4.reuse, R48, PT ;  /* 0x000000300400720c */ /* 0x040fe20003fc4070 */
[----:B------:R-:W-:Y:S02]  /*22f0*/  @!P4 IMAD.MOV R46, RZ, RZ, -R46 ;  /* 0x000000ffff2ec224 */ /* 0x000fe400078e0a2e */
[C---:B------:R-:W-:Y:S01]  /*2300*/  IMAD R51, R4.reuse, R51, R55 ;  /* 0x0000003304337224 */ /* 0x040fe200078e0237 */
[----:B------:R-:W-:Y:S01]  /*2310*/  ISETP.GT.U32.AND P4, PT, R4, R49, PT ;  /* 0x000000310400720c */ /* 0x000fe20003f84070 */
[----:B------:R-:W-:Y:S01]  /*2320*/  IMAD.HI.U32 R19, R8, R53, RZ ;  /* 0x0000003508137227 */ /* 0x000fe200078e00ff */
[----:B------:R-:W-:-:S03]  /*2330*/  IABS R55, R58 ;  /* 0x0000003a00377213 */ /* 0x000fc60000000000 */
[--C-:B------:R-:W-:Y:S01]  /*2340*/  @!P2 IMAD.IADD R50, R50, 0x1, -R4.reuse ;  /* 0x000000013232a824 */ /* 0x100fe200078e0a04 */
[----:B------:R-:W-:Y:S01]  /*2350*/  ISETP.GE.AND P2, PT, R56, RZ, PT ;  /* 0x000000ff3800720c */ /* 0x000fe20003f46270 */
[----:B------:R-:W-:Y:S02]  /*2360*/  @!P0 IMAD.MOV R47, RZ, RZ, -R47 ;  /* 0x000000ffff2f8224 */ /* 0x000fe400078e0a2f */
[----:B------:R-:W-:Y:S01]  /*2370*/  @!P6 IMAD.IADD R48, R48, 0x1, -R4 ;  /* 0x000000013030e824 */ /* 0x000fe200078e0a04 */
[C---:B------:R-:W-:Y:S01]  /*2380*/  ISETP.GT.U32.AND P0, PT, R4.reuse, R50, PT ;  /* 0x000000320400720c */ /* 0x040fe20003f04070 */
[----:B------:R-:W-:Y:S01]  /*2390*/  IMAD.MOV R19, RZ, RZ, -R19 ;  /* 0x000000ffff137224 */ /* 0x000fe200078e0a13 */
[----:B------:R-:W-:Y:S01]  /*23a0*/  ISETP.GT.U32.AND P6, PT, R4, R51, PT ;  /* 0x000000330400720c */ /* 0x000fe20003fc4070 */
[----:B------:R-:W-:-:S04]  /*23b0*/  IMAD.HI.U32 R52, R8, R55, RZ ;  /* 0x0000003708347227 */ /* 0x000fc800078e00ff */
[----:B------:R-:W-:Y:S02]  /*23c0*/  IMAD R19, R4, R19, R53 ;  /* 0x0000001304137224 */ /* 0x000fe400078e0235 */
[----:B------:R-:W-:-:S04]  /*23d0*/  IMAD.HI.U32 R53, R8, R57, RZ ;  /* 0x0000003908357227 */ /* 0x000fc800078e00ff */
[----:B------:R-:W-:Y:S02]  /*23e0*/  IMAD.MOV R52, RZ, RZ, -R52 ;  /* 0x000000ffff347224 */ /* 0x000fe400078e0a34 */
[--C-:B------:R-:W-:Y:S01]  /*23f0*/  @!P4 IMAD.IADD R49, R49, 0x1, -R4.reuse ;  /* 0x000000013131c824 */ /* 0x100fe200078e0a04 */
[----:B------:R-:W-:Y:S01]  /*2400*/  ISETP.GE.AND P4, PT, R54, RZ, PT ;  /* 0x000000ff3600720c */ /* 0x000fe20003f86270 */
[----:B------:R-:W-:Y:S02]  /*2410*/  IMAD.MOV R54, RZ, RZ, -R53 ;  /* 0x000000ffff367224 */ /* 0x000fe400078e0a35 */
[--C-:B------:R-:W-:Y:S01]  /*2420*/  @!P0 IMAD.IADD R50, R50, 0x1, -R4.reuse ;  /* 0x0000000132328824 */ /* 0x100fe200078e0a04 */
[----:B------:R-:W-:Y:S01]  /*2430*/  ISETP.GE.AND P0, PT, R59, RZ, PT ;  /* 0x000000ff3b00720c */ /* 0x000fe20003f06270 */
[----:B------:R-:W-:Y:S01]  /*2440*/  IMAD R53, R4, R52, R55 ;  /* 0x0000003404357224 */ /* 0x000fe200078e0237 */
[----:B------:R-:W-:Y:S01]  /*2450*/  LOP3.LUT R52, R9, 0xa4, RZ, 0xfc, !PT ;  /* 0x000000a409347812 */ /* 0x000fe200078efcff */
[----:B------:R-:W-:-:S02]  /*2460*/  @!P6 IMAD.IADD R51, R51, 0x1, -R4 ;  /* 0x000000013333e824 */ /* 0x000fc400078e0a04 */
[----:B------:R-:W-:Y:S01]  /*2470*/  @!P5 IMAD.MOV R50, RZ, RZ, -R50 ;  /* 0x000000ffff32d224 */ /* 0x000fe200078e0a32 */
[C---:B------:R-:W-:Y:S01]  /*2480*/  ISETP.GT.U32.AND P5, PT, R4.reuse, R53, PT ;  /* 0x000000350400720c */ /* 0x040fe20003fa4070 */
[----:B------:R-:W-:Y:S01]  /*2490*/  @!P3 IMAD.MOV R48, RZ, RZ, -R48 ;  /* 0x000000ffff30b224 */ /* 0x000fe200078e0a30 */
[C---:B------:R-:W-:Y:S01]  /*24a0*/  ISETP.GT.U32.AND P6, PT, R4.reuse, R51, PT ;  /* 0x000000330400720c */ /* 0x040fe20003fc4070 */
[C---:B------:R-:W-:Y:S01]  /*24b0*/  IMAD R55, R4.reuse, R54, R57 ;  /* 0x0000003604377224 */ /* 0x040fe200078e0239 */
[----:B------:R-:W-:Y:S01]  /*24c0*/  ISETP.GT.U32.AND P3, PT, R4, R19, PT ;  /* 0x000000130400720c */ /* 0x000fe20003f64070 */
[----:B------:R-:W-:Y:S01]  /*24d0*/  @!P1 IMAD.MOV R49, RZ, RZ, -R49 ;  /* 0x000000ffff319224 */ /* 0x000fe200078e0a31 */
[----:B------:R-:W-:Y:S02]  /*24e0*/  IABS R57, R52 ;  /* 0x0000003400397213 */ /* 0x000fe40000000000 */
[----:B------:R-:W-:Y:S02]  /*24f0*/  ISETP.GE.AND P1, PT, R58, RZ, PT ;  /* 0x000000ff3a00720c */ /* 0x000fe40003f26270 */
[----:B------:R-:W-:-:S02]  /*2500*/  LOP3.LUT R54, R9, 0xa8, RZ, 0xfc, !PT ;  /* 0x000000a809367812 */ /* 0x000fc400078efcff */
[----:B------:R-:W-:Y:S01]  /*2510*/  LOP3.LUT R58, R9, 0xac, RZ, 0xfc, !PT ;  /* 0x000000ac093a7812 */ /* 0x000fe200078efcff */
[--C-:B------:R-:W-:Y:S01]  /*2520*/  @!P5 IMAD.IADD R53, R53, 0x1, -R4.reuse ;  /* 0x000000013535d824 */ /* 0x100fe200078e0a04 */
[----:B------:R-:W-:Y:S01]  /*2530*/  IABS R59, R54 ;  /* 0x00000036003b7213 */ /* 0x000fe20000000000 */
[--C-:B------:R-:W-:Y:S01]  /*2540*/  @!P6 IMAD.IADD R51, R51, 0x1, -R4.reuse ;  /* 0x000000013333e824 */ /* 0x100fe200078e0a04 */
[----:B------:R-:W-:Y:S01]  /*2550*/  ISETP.GE.AND P6, PT, R52, RZ, PT ;  /* 0x000000ff3400720c */ /* 0x000fe20003fc6270 */
[----:B------:R-:W-:Y:S01]  /*2560*/  @!P3 IMAD.IADD R19, R19, 0x1, -R4 ;  /* 0x000000011313b824 */ /* 0x000fe200078e0a04 */
[----:B------:R-:W-:Y:S01]  /*2570*/  ISETP.GT.U32.AND P5, PT, R4, R53, PT ;  /* 0x000000350400720c */ /* 0x000fe20003fa4070 */
[----:B------:R-:W-:Y:S01]  /*2580*/  IMAD.HI.U32 R52, R8, R57, RZ ;  /* 0x0000003908347227 */ /* 0x000fe200078e00ff */
[----:B------:R-:W-:Y:S02]  /*2590*/  IABS R61, R58 ;  /* 0x0000003a003d7213 */ /* 0x000fe40000000000 */
[----:B------:R-:W-:Y:S01]  /*25a0*/  ISETP.GT.U32.AND P3, PT, R4, R19, PT ;  /* 0x000000130400720c */ /* 0x000fe20003f64070 */
[----:B------:R-:W-:-:S02]  /*25b0*/  IMAD.MOV R56, RZ, RZ, -R52 ;  /* 0x000000ffff387224 */ /* 0x000fc400078e0a34 */
[----:B------:R-:W-:Y:S01]  /*25c0*/  @!P4 IMAD.MOV R51, RZ, RZ, -R51 ;  /* 0x000000ffff33c224 */ /* 0x000fe200078e0a33 */
[----:B------:R-:W-:Y:S01]  /*25d0*/  ISETP.GE.AND P4, PT, R54, RZ, PT ;  /* 0x000000ff3600720c */ /* 0x000fe20003f86270 */
[----:B------:R-:W-:Y:S02]  /*25e0*/  IMAD R57, R4, R56, R57 ;  /* 0x0000003804397224 */ /* 0x000fe400078e0239 */
[----:B------:R-:W-:-:S04]  /*25f0*/  IMAD.HI.U32 R52, R8, R59, RZ ;  /* 0x0000003b08347227 */ /* 0x000fc800078e00ff */
[----:B------:R-:W-:-:S04]  /*2600*/  IMAD.HI.U32 R54, R8, R61, RZ ;  /* 0x0000003d08367227 */ /* 0x000fc800078e00ff */
[----:B------:R-:W-:Y:S01]  /*2610*/  @!P5 IMAD.IADD R53, R53, 0x1, -R4 ;  /* 0x000000013535d824 */ /* 0x000fe200078e0a04 */
[----:B------:R-:W-:Y:S01]  /*2620*/  ISETP.GT.U32.AND P5, PT, R4, R57, PT ;  /* 0x000000390400720c */ /* 0x000fe20003fa4070 */
[----:B------:R-:W-:Y:S02]  /*2630*/  IMAD.MOV R56, RZ, RZ, -R52 ;  /* 0x000000ffff387224 */ /* 0x000fe400078e0a34 */
[----:B------:R-:W-:Y:S02]  /*2640*/  IMAD.MOV R54, RZ, RZ, -R54 ;  /* 0x000000ffff367224 */ /* 0x000fe400078e0a36 */
[----:B------:R-:W-:-:S04]  /*2650*/  IMAD.HI.U32 R52, R8, R63, RZ ;  /* 0x0000003f08347227 */ /* 0x000fc800078e00ff */
[----:B------:R-:W-:Y:S01]  /*2660*/  @!P3 IMAD.IADD R19, R19, 0x1, -R4 ;  /* 0x000000011313b824 */ /* 0x000fe200078e0a04 */
[C---:B------:R-:W-:Y:S01]  /*2670*/  ISETP.GT.U32.AND P3, PT, R4.reuse, R55, PT ;  /* 0x000000370400720c */ /* 0x040fe20003f64070 */
[C---:B------:R-:W-:Y:S02]  /*2680*/  IMAD R59, R4.reuse, R56, R59 ;  /* 0x00000038043b7224 */ /* 0x040fe400078e023b */
[C---:B------:R-:W-:Y:S02]  /*2690*/  IMAD R61, R4.reuse, R54, R61 ;  /* 0x00000036043d7224 */ /* 0x040fe400078e023d */
[----:B------:R-:W-:Y:S02]  /*26a0*/  IMAD.MOV R56, RZ, RZ, -R52 ;  /* 0x000000ffff387224 */ /* 0x000fe400078e0a34 */
[----:B------:R-:W-:Y:S02]  /*26b0*/  IMAD.MOV.U32 R54, RZ, RZ, R19 ;  /* 0x000000ffff367224 */ /* 0x000fe400078e0013 */
[C---:B------:R-:W-:Y:S01]  /*26c0*/  IMAD R19, R4.reuse, R56, R63 ;  /* 0x0000003804137224 */ /* 0x040fe200078e023f */
[----:B------:R-:W-:Y:S01]  /*26d0*/  LOP3.LUT R56, R9, 0xb8, RZ, 0xfc, !PT ;  /* 0x000000b809387812 */ /* 0x000fe200078efcff */
[----:B------:R-:W-:Y:S01]  /*26e0*/  @!P1 IMAD.MOV R53, RZ, RZ, -R53 ;  /* 0x000000ffff359224 */ /* 0x000fe200078e0a35 */
[C---:B------:R-:W-:Y:S01]  /*26f0*/  ISETP.GT.U32.AND P1, PT, R4.reuse, R61, PT ;  /* 0x0000003d0400720c */ /* 0x040fe20003f24070 */
[----:B------:R-:W-:Y:S01]  /*2700*/  @!P5 IMAD.IADD R57, R57, 0x1, -R4 ;  /* 0x000000013939d824 */ /* 0x000fe200078e0a04 */
[----:B------:R-:W-:Y:S01]  /*2710*/  ISETP.GT.U32.AND P5, PT, R4, R19, PT ;  /* 0x000000130400720c */ /* 0x000fe20003fa4070 */
[----:B------:R-:W-:-:S04]  /*2720*/  IMAD.HI.U32 R52, R8, R65, RZ ;  /* 0x0000004108347227 */ /* 0x000fc800078e00ff */
[----:B------:R-:W-:Y:S01]  /*2730*/  @!P2 IMAD.MOV R54, RZ, RZ, -R54 ;  /* 0x000000ffff36a224 */ /* 0x000fe200078e0a36 */
[C---:B------:R-:W-:Y:S01]  /*2740*/  ISETP.GT.U32.AND P2, PT, R4.reuse, R59, PT ;  /* 0x0000003b0400720c */ /* 0x040fe20003f44070 */
[----:B------:R-:W-:Y:S02]  /*2750*/  IMAD.MOV R52, RZ, RZ, -R52 ;  /* 0x000000ffff347224 */ /* 0x000fe400078e0a34 */
[--C-:B------:R-:W-:Y:S02]  /*2760*/  @!P3 IMAD.IADD R55, R55, 0x1, -R4.reuse ;  /* 0x000000013737b824 */ /* 0x100fe400078e0a04 */
[C---:B------:R-:W-:Y:S01]  /*2770*/  IMAD R63, R4.reuse, R52, R65 ;  /* 0x00000034043f7224 */ /* 0x040fe200078e0241 */
[----:B------:R-:W-:Y:S01]  /*2780*/  IABS R65, R56 ;  /* 0x0000003800417213 */ /* 0x000fe20000000000 */
[--C-:B------:R-:W-:Y:S01]  /*2790*/  @!P1 IMAD.IADD R61, R61, 0x1, -R4.reuse ;  /* 0x000000013d3d9824 */ /* 0x100fe200078e0a04 */
[----:B------:R-:W-:Y:S01]  /*27a0*/  ISETP.GT.U32.AND P3, PT, R4, R55, PT ;  /* 0x000000370400720c */ /* 0x000fe20003f64070 */
[----:B------:R-:W-:-:S02]  /*27b0*/  @!P5 IMAD.IADD R19, R19, 0x1, -R4 ;  /* 0x000000011313d824 */ /* 0x000fc400078e0a04 */
[----:B------:R-:W-:Y:S01]  /*27c0*/  IMAD.HI.U32 R52, R8, R65, RZ ;  /* 0x0000004108347227 */ /* 0x000fe200078e00ff */
[----:B------:R-:W-:-:S03]  /*27d0*/  ISETP.GT.U32.AND P5, PT, R4, R61, PT ;  /* 0x0000003d0400720c */ /* 0x000fc60003fa4070 */
[----:B------:R-:W-:Y:S01]  /*27e0*/  @!P2 IMAD.IADD R59, R59, 0x1, -R4 ;  /* 0x000000013b3ba824 */ /* 0x000fe200078e0a04 */
[----:B------:R-:W-:Y:S01]  /*27f0*/  ISETP.GT.U32.AND P2, PT, R4, R57, PT ;  /* 0x000000390400720c */ /* 0x000fe20003f44070 */
[----:B------:R-:W-:-:S03]  /*2800*/  IMAD.MOV R52, RZ, RZ, -R52 ;  /* 0x000000ffff347224 */ /* 0x000fc600078e0a34 */
[C---:B------:R-:W-:Y:S01]  /*2810*/  ISETP.GT.U32.AND P1, PT, R4.reuse, R59, PT ;  /* 0x0000003b0400720c */ /* 0x040fe20003f24070 */
[----:B------:R-:W-:Y:S02]  /*2820*/  IMAD R65, R4, R52, R65 ;  /* 0x0000003404417224 */ /* 0x000fe400078e0241 */
[----:B------:R-:W-:-:S04]  /*2830*/  IMAD.HI.U32 R52, R8, R67, RZ ;  /* 0x0000004308347227 */ /* 0x000fc800078e00ff */
[----:B------:R-:W-:Y:S01]  /*2840*/  @!P5 IMAD.IADD R61, R61, 0x1, -R4 ;  /* 0x000000013d3dd824 */ /* 0x000fe200078e0a04 */
[----:B------:R-:W-:Y:S01]  /*2850*/  ISETP.GT.U32.AND P5, PT, R4, R65, PT ;  /* 0x000000410400720c */ /* 0x000fe20003fa4070 */
[----:B------:R-:W-:Y:S02]  /*2860*/  IMAD.MOV R52, RZ, RZ, -R52 ;  /* 0x000000ffff347224 */ /* 0x000fe400078e0a34 */
[--C-:B------:R-:W-:Y:S01]  /*2870*/  @!P3 IMAD.IADD R55, R55, 0x1, -R4.reuse ;  /* 0x000000013737b824 */ /* 0x100fe200078e0a04 */
[----:B------:R-:W-:Y:S01]  /*2880*/  ISETP.GE.AND P3, PT, R58, RZ, PT ;  /* 0x000000ff3a00720c */ /* 0x000fe20003f66270 */
[--C-:B------:R-:W-:Y:S01]  /*2890*/  @!P2 IMAD.IADD R57, R57, 0x1, -R4.reuse ;  /* 0x000000013939a824 */ /* 0x100fe200078e0a04 */
[C---:B------:R-:W-:Y:S01]  /*28a0*/  ISETP.GT.U32.AND P2, PT, R4.reuse, R63, PT ;  /* 0x0000003f0400720c */ /* 0x040fe20003f44070 */
[C---:B------:R-:W-:Y:S02]  /*28b0*/  IMAD R67, R4.reuse, R52, R67 ;  /* 0x0000003404437224 */ /* 0x040fe400078e0243 */
[----:B------:R-:W-:Y:S01]  /*28c0*/  @!P0 IMAD.MOV R55, RZ, RZ, -R55 ;  /* 0x000000ffff378224 */ /* 0x000fe200078e0a37 */
[C---:B------:R-:W-:Y:S01]  /*28d0*/  ISETP.GT.U32.AND P0, PT, R4.reuse, R19, PT ;  /* 0x000000130400720c */ /* 0x040fe20003f04070 */
[----:B------:R-:W-:Y:S01]  /*28e0*/  @!P6 IMAD.MOV R57, RZ, RZ, -R57 ;  /* 0x000000ffff39e224 */ /* 0x000fe200078e0a39 */
[----:B------:R-:W-:Y:S01]  /*28f0*/  ISETP.GT.U32.AND P6, PT, R4, R67, PT ;  /* 0x000000430400720c */ /* 0x000fe20003fc4070 */
[--C-:B------:R-:W-:Y:S01]  /*2900*/  @!P1 IMAD.IADD R59, R59, 0x1, -R4.reuse ;  /* 0x000000013b3b9824 */ /* 0x100fe200078e0a04 */
[----:B------:R-:W-:Y:S01]  /*2910*/  ISETP.GE.AND P1, PT, R60, RZ, PT ;  /* 0x000000ff3c00720c */ /* 0x000fe20003f26270 */
[----:B------:R-:W-:Y:S01]  /*2920*/  @!P5 IMAD.IADD R65, R65, 0x1, -R4 ;  /* 0x000000014141d824 */ /* 0x000fe200078e0a04 */
[----:B------:R-:W-:Y:S01]  /*2930*/  LOP3.LUT R60, R9, 0xd0, RZ, 0xfc, !PT ;  /* 0x000000d0093c7812 */ /* 0x000fe200078efcff */
[----:B------:R-:W-:-:S02]  /*2940*/  @!P4 IMAD.MOV R59, RZ, RZ, -R59 ;  /* 0x000000ffff3bc224 */ /* 0x000fc400078e0a3b */
[----:B------:R-:W-:Y:S01]  /*2950*/  IMAD.HI.U32 R52, R8, R69, RZ ;  /* 0x0000004508347227 */ /* 0x000fe200078e00ff */
[----:B------:R-:W-:Y:S02]  /*2960*/  ISETP.GT.U32.AND P4, PT, R4, R65, PT ;  /* 0x000000410400720c */ /* 0x000fe40003f84070 */
[----:B------:R-:W-:Y:S01]  /*2970*/  IABS R75, R60 ;  /* 0x0000003c004b7213 */ /* 0x000fe20000000000 */
[----:B------:R-:W-:Y:S01]  /*2980*/  @!P0 IMAD.IADD R19, R19, 0x1, -R4 ;  /* 0x0000000113138824 */ /* 0x000fe200078e0a04 */
[----:B------:R-:W-:Y:S01]  /*2990*/  ISETP.GE.AND P0, PT, R62, RZ, PT ;  /* 0x000000ff3e00720c */ /* 0x000fe20003f06270 */
[----:B------:R-:W-:Y:S01]  /*29a0*/  IMAD.MOV R52, RZ, RZ, -R52 ;  /* 0x000000ffff347224 */ /* 0x000fe200078e0a34 */
[----:B------:R-:W-:Y:S01]  /*29b0*/  LOP3.LUT R62, R9, 0xd4, RZ, 0xfc, !PT ;  /* 0x000000d4093e7812 */ /* 0x000fe200078efcff */
[--C-:B------:R-:W-:Y:S02]  /*29c0*/  @!P6 IMAD.IADD R67, R67, 0x1, -R4.reuse ;  /* 0x000000014343e824 */ /* 0x100fe400078e0a04 */
[--C-:B------:R-:W-:Y:S01]  /*29d0*/  @!P2 IMAD.IADD R63, R63, 0x1, -R4.reuse ;  /* 0x000000013f3fa824 */ /* 0x100fe200078e0a04 */
[----:B------:R-:W-:Y:S01]  /*29e0*/  ISETP.GE.AND P2, PT, R56, RZ, PT ;  /* 0x000000ff3800720c */ /* 0x000fe20003f46270 */
[----:B------:R-:W-:Y:S01]  /*29f0*/  IMAD.MOV.U32 R56, RZ, RZ, R19 ;  /* 0x000000ffff387224 */ /* 0x000fe200078e0013 */
[C---:B------:R-:W-:Y:S01]  /*2a00*/  ISETP.GT.U32.AND P6, PT, R4.reuse, R67, PT ;  /* 0x000000430400720c */ /* 0x040fe20003fc4070 */
[C---:B------:R-:W-:Y:S01]  /*2a10*/  IMAD R19, R4.reuse, R52, R69 ;  /* 0x0000003404137224 */ /* 0x040fe200078e0245 */
[----:B------:R-:W-:Y:S01]  /*2a20*/  ISETP.GT.U32.AND P5, PT, R4, R63, PT ;  /* 0x0000003f0400720c */ /* 0x000fe20003fa4070 */
[----:B------:R-:W-:Y:S01]  /*2a30*/  @!P3 IMAD.MOV R61, RZ, RZ, -R61 ;  /* 0x000000ffff3db224 */ /* 0x000fe200078e0a3d */
[----:B------:R-:W-:Y:S01]  /*2a40*/  ISETP.GE.AND P3, PT, R64, RZ, PT ;  /* 0x000000ff4000720c */ /* 0x000fe20003f66270 */
[----:B------:R-:W-:Y:S01]  /*2a50*/  @!P4 IMAD.IADD R65, R65, 0x1, -R4 ;  /* 0x000000014141c824 */ /* 0x000fe200078e0a04 */
[----:B------:R-:W-:Y:S01]  /*2a60*/  ISETP.GT.U32.AND P4, PT, R4, R19, PT ;  /* 0x000000130400720c */ /* 0x000fe20003f84070 */
[----:B------:R-:W-:Y:S01]  /*2a70*/  IMAD.HI.U32 R58, R8, R71, RZ ;  /* 0x00000047083a7227 */ /* 0x000fe200078e00ff */
[----:B------:R-:W-:-:S02]  /*2a80*/  LOP3.LUT R52, R9, 0xc8, RZ, 0xfc, !PT ;  /* 0x000000c809347812 */ /* 0x000fc400078efcff */
[----:B------:R-:W-:Y:S01]  /*2a90*/  IABS R77, R62 ;  /* 0x0000003e004d7213 */ /* 0x000fe20000000000 */
[----:B------:R-:W-:Y:S01]  /*2aa0*/  IMAD.MOV R58, RZ, RZ, -R58 ;  /* 0x000000ffff3a7224 */ /* 0x000fe200078e0a3a */
[----:B------:R-:W-:Y:S01]  /*2ab0*/  LOP3.LUT R64, R9, 0xf8, RZ, 0xfc, !PT ;  /* 0x000000f809407812 */ /* 0x000fe200078efcff */
[--C-:B------:R-:W-:Y:S01]  /*2ac0*/  @!P6 IMAD.IADD R67, R67, 0x1, -R4.reuse ;  /* 0x000000014343e824 */ /* 0x100fe200078e0a04 */
[----:B------:R-:W-:Y:S01]  /*2ad0*/  ISETP.GE.AND P6, PT, R60, RZ, PT ;  /* 0x000000ff3c00720c */ /* 0x000fe20003fc6270 */
[C---:B------:R-:W-:Y:S01]  /*2ae0*/  IMAD R69, R4.reuse, R58, R71 ;  /* 0x0000003a04457224 */ /* 0x040fe200078e0247 */
[----:B------:R-:W-:Y:S01]  /*2af0*/  LOP3.LUT R58, R9, 0xcc, RZ, 0xfc, !PT ;  /* 0x000000cc093a7812 */ /* 0x000fe200078efcff */
[----:B------:R-:W-:Y:S01]  /*2b00*/  @!P3 IMAD.MOV R67, RZ, RZ, -R67 ;  /* 0x000000ffff43b224 */ /* 0x000fe200078e0a43 */
[----:B------:R-:W-:Y:S01]  /*2b10*/  IABS R71, R52 ;  /* 0x0000003400477213 */ /* 0x000fe20000000000 */
[--C-:B------:R-:W-:Y:S01]  /*2b20*/  @!P4 IMAD.IADD R19, R19, 0x1, -R4.reuse ;  /* 0x000000011313c824 */ /* 0x100fe200078e0a04 */
[C---:B------:R-:W-:Y:S01]  /*2b30*/  ISETP.GT.U32.AND P3, PT, R4.reuse, R69, PT ;  /* 0x000000450400720c */ /* 0x040fe20003f64070 */
[----:B------:R-:W-:Y:S01]  /*2b40*/  @!P5 IMAD.IADD R63, R63, 0x1, -R4 ;  /* 0x000000013f3fd824 */ /* 0x000fe200078e0a04 */
[----:B------:R-:W-:Y:S01]  /*2b50*/  IABS R73, R58 ;  /* 0x0000003a00497213 */ /* 0x000fe20000000000 */
[----:B------:R-:W-:Y:S01]  /*2b60*/  @!P2 IMAD.MOV R65, RZ, RZ, -R65 ;  /* 0x000000ffff41a224 */ /* 0x000fe200078e0a41 */
[----:B------:R-:W-:Y:S01]  /*2b70*/  ISETP.GT.U32.AND P4, PT, R4, R19, PT ;  /* 0x000000130400720c */ /* 0x000fe20003f84070 */
[----:B------:R-:W-:Y:S01]  /*2b80*/  @!P0 IMAD.MOV R63, RZ, RZ, -R63 ;  /* 0x000000ffff3f8224 */ /* 0x000fe200078e0a3f */
[----:B------:R-:W-:Y:S01]  /*2b90*/  ISETP.GE.AND P0, PT, R52, RZ, PT ;  /* 0x000000ff3400720c */ /* 0x000fe20003f06270 */
[----:B------:R-:W-:Y:S01]  /*2ba0*/  IMAD.HI.U32 R52, R8, R71, RZ ;  /* 0x0000004708347227 */ /* 0x000fe200078e00ff */
[----:B------:R-:W-:-:S02]  /*2bb0*/  ISETP.GE.AND P2, PT, R58, RZ, PT ;  /* 0x000000ff3a00720c */ /* 0x000fc40003f46270 */
[----:B------:R-:W-:Y:S01]  /*2bc0*/  ISETP.GE.AND P5, PT, R68, RZ, PT ;  /* 0x000000ff4400720c */ /* 0x000fe20003fa6270 */
[C---:B------:R-:W-:Y:S01]  /*2bd0*/  IMAD.HI.U32 R58, R8.reuse, R73, RZ ;  /* 0x00000049083a7227 */ /* 0x040fe200078e00ff */
[----:B------:R-:W-:Y:S02]  /*2be0*/  LOP3.LUT R68, R9, 0xe0, RZ, 0xfc, !PT ;  /* 0x000000e009447812 */ /* 0x000fe400078efcff */
[----:B------:R-:W-:Y:S01]  /*2bf0*/  IABS R91, R64 ;  /* 0x00000040005b7213 */ /* 0x000fe20000000000 */
[----:B------:R-:W-:Y:S01]  /*2c00*/  IMAD.MOV R60, RZ, RZ, -R52 ;  /* 0x000000ffff3c7224 */ /* 0x000fe200078e0a34 */
[----:B------:R-:W-:Y:S01]  /*2c10*/  IABS R81, R68 ;  /* 0x0000004400517213 */ /* 0x000fe20000000000 */
[----:B------:R-:W-:Y:S02]  /*2c20*/  @!P3 IMAD.IADD R69, R69, 0x1, -R4 ;  /* 0x000000014545b824 */ /* 0x000fe400078e0a04 */
[----:B------:R-:W-:-:S03]  /*2c30*/  IMAD.HI.U32 R52, R8, R75, RZ ;  /* 0x0000004b08347227 */ /* 0x000fc600078e00ff */
[----:B------:R-:W-:Y:S01]  /*2c40*/  ISETP.GT.U32.AND P3, PT, R4, R69, PT ;  /* 0x000000450400720c */ /* 0x000fe20003f64070 */
[----:B------:R-:W-:Y:S01]  /*2c50*/  @!P4 IMAD.IADD R19, R19, 0x1, -R4 ;  /* 0x000000011313c824 */ /* 0x000fe200078e0a04 */
[----:B------:R-:W-:Y:S01]  /*2c60*/  ISETP.GE.AND P4, PT, R62, RZ, PT ;  /* 0x000000ff3e00720c */ /* 0x000fe20003f86270 */
[----:B------:R-:W-:Y:S01]  /*2c70*/  IMAD.MOV R58, RZ, RZ, -R58 ;  /* 0x000000ffff3a7224 */ /* 0x000fe200078e0a3a */
[----:B------:R-:W-:Y:S01]  /*2c80*/  LOP3.LUT R62, R9, 0xd8, RZ, 0xfc, !PT ;  /* 0x000000d8093e7812 */ /* 0x000fe200078efcff */
[----:B------:R-:W-:Y:S02]  /*2c90*/  IMAD.MOV R52, RZ, RZ, -R52 ;  /* 0x000000ffff347224 */ /* 0x000fe400078e0a34 */
[----:B------:R-:W-:-:S04]  /*2ca0*/  IMAD.HI.U32 R12, R8, R77, RZ ;  /* 0x0000004d080c7227 */ /* 0x000fc800078e00ff */
[C---:B------:R-:W-:Y:S02]  /*2cb0*/  IMAD R13, R4.reuse, R60, R71 ;  /* 0x0000003c040d7224 */ /* 0x040fe400078e0247 */
[C---:B------:R-:W-:Y:S02]  /*2cc0*/  IMAD R71, R4.reuse, R58, R73 ;  /* 0x0000003a04477224 */ /* 0x040fe400078e0249 */
[----:B------:R-:W-:Y:S01]  /*2cd0*/  IMAD R73, R4, R52, R75 ;  /* 0x0000003404497224 */ /* 0x000fe200078e024b */
[----:B------:R-:W-:Y:S01]  /*2ce0*/  IABS R52, R62 ;  /* 0x0000003e00347213 */ /* 0x000fe20000000000 */
[----:B------:R-:W-:Y:S02]  /*2cf0*/  IMAD.MOV R12, RZ, RZ, -R12 ;  /* 0x000000ffff0c7224 */ /* 0x000fe400078e0a0c */
[----:B------:R-:W-:Y:S01]  /*2d00*/  @!P1 IMAD.MOV R56, RZ, RZ, -R56 ;  /* 0x000000ffff389224 */ /* 0x000fe200078e0a38 */
[----:B------:R-:W-:Y:S01]  /*2d10*/  ISETP.GE.AND P1, PT, R66, RZ, PT ;  /* 0x000000ff4200720c */ /* 0x000fe20003f26270 */
[----:B------:R-:W-:Y:S01]  /*2d20*/  IMAD R75, R4, R12, R77 ;  /* 0x0000000c044b7224 */ /* 0x000fe200078e024d */
[----:B------:R-:W-:Y:S01]  /*2d30*/  LOP3.LUT R66, R9, 0xdc, RZ, 0xfc, !PT ;  /* 0x000000dc09427812 */ /* 0x000fe200078efcff */
[----:B------:R-:W-:-:S02]  /*2d40*/  IMAD.MOV.U32 R77, RZ, RZ, R52 ;  /* 0x000000ffff4d7224 */ /* 0x000fc400078e0034 */
[----:B------:R-:W-:Y:S01]  /*2d50*/  @!P3 IMAD.IADD R69, R69, 0x1, -R4 ;  /* 0x000000014545b824 */ /* 0x000fe200078e0a04 */
[----:B------:R-:W-:Y:S01]  /*2d60*/  ISETP.GT.U32.AND P3, PT, R4, R13, PT ;  /* 0x0000000d0400720c */ /* 0x000fe20003f64070 */
[----:B------:R-:W-:Y:S01]  /*2d70*/  IMAD.HI.U32 R12, R8, R77, RZ ;  /* 0x0000004d080c7227 */ /* 0x000fe200078e00ff */
[----:B------:R-:W-:-:S03]  /*2d80*/  IABS R79, R66 ;  /* 0x00000042004f7213 */ /* 0x000fc60000000000 */
[----:B------:R-:W-:Y:S02]  /*2d90*/  IMAD.MOV R58, RZ, RZ, -R12 ;  /* 0x000000ffff3a7224 */ /* 0x000fe400078e0a0c */
[----:B------:R-:W-:Y:S01]  /*2da0*/  @!P5 IMAD.MOV R69, RZ, RZ, -R69 ;  /* 0x000000ffff45d224 */ /* 0x000fe200078e0a45 */
[C---:B------:R-:W-:Y:S01]  /*2db0*/  ISETP.GT.U32.AND P5, PT, R4.reuse, R73, PT ;  /* 0x000000490400720c */ /* 0x040fe20003fa4070 */
[C---:B------:R-:W-:Y:S02]  /*2dc0*/  IMAD R77, R4.reuse, R58, R77 ;  /* 0x0000003a044d7224 */ /* 0x040fe400078e024d */
[----:B------:R-:W-:Y:S02]  /*2dd0*/  IMAD.MOV.U32 R58, RZ, RZ, R19 ;  /* 0x000000ffff3a7224 */ /* 0x000fe400078e0013 */
[----:B------:R-:W-:Y:S02]  /*2de0*/  @!P3 IMAD.IADD R13, R13, 0x1, -R4 ;  /* 0x000000010d0db824 */ /* 0x000fe400078e0a04 */
[----:B------:R-:W-:Y:S01]  /*2df0*/  @!P1 IMAD.MOV R58, RZ, RZ, -R58 ;  /* 0x000000ffff3a9224 */ /* 0x000fe200078e0a3a */
[----:B------:R-:W-:Y:S01]  /*2e00*/  ISETP.GT.U32.AND P1, PT, R4, R71, PT ;  /* 0x000000470400720c */ /* 0x000fe20003f24070 */
[----:B------:R-:W-:Y:S01]  /*2e10*/  IMAD.HI.U32 R52, R8, R79, RZ ;  /* 0x0000004f08347227 */ /* 0x000fe200078e00ff */
[----:B------:R-:W-:-:S03]  /*2e20*/  ISETP.GT.U32.AND P3, PT, R4, R13, PT ;  /* 0x0000000d0400720c */ /* 0x000fc60003f64070 */
[----:B------:R-:W-:-:S04]  /*2e30*/  IMAD.HI.U32 R12, R8, R81, RZ ;  /* 0x00000051080c7227 */ /* 0x000fc800078e00ff */
[----:B------:R-:W-:Y:S02]  /*2e40*/  IMAD.MOV R52, RZ, RZ, -R52 ;  /* 0x000000ffff347224 */ /* 0x000fe400078e0a34 */
[----:B------:R-:W-:Y:S02]  /*2e50*/  IMAD.MOV R60, RZ, RZ, -R12 ;  /* 0x000000ffff3c7224 */ /* 0x000fe400078e0a0c */
[--C-:B------:R-:W-:Y:S01]  /*2e60*/  @!P1 IMAD.IADD R71, R71, 0x1, -R4.reuse ;  /* 0x0000000147479824 */ /* 0x100fe200078e0a04 */
[C---:B------:R-:W-:Y:S01]  /*2e70*/  ISETP.GT.U32.AND P1, PT, R4.reuse, R77, PT ;  /* 0x0000004d0400720c */ /* 0x040fe20003f24070 */
[--C-:B------:R-:W-:Y:S01]  /*2e80*/  @!P3 IMAD.IADD R13, R13, 0x1, -R4.reuse ;  /* 0x000000010d0db824 */ /* 0x100fe200078e0a04 */
[C---:B------:R-:W-:Y:S01]  /*2e90*/  ISETP.GT.U32.AND P3, PT, R4.reuse, R75, PT ;  /* 0x0000004b0400720c */ /* 0x040fe20003f64070 */
[----:B------:R-:W-:Y:S01]  /*2ea0*/  @!P5 IMAD.IADD R73, R73, 0x1, -R4 ;  /* 0x000000014949d824 */ /* 0x000fe200078e0a04 */
[C---:B------:R-:W-:Y:S01]  /*2eb0*/  ISETP.GT.U32.AND P5, PT, R4.reuse, R71, PT ;  /* 0x000000470400720c */ /* 0x040fe20003fa4070 */
[----:B------:R-:W-:-:S02]  /*2ec0*/  IMAD R79, R4, R52, R79 ;  /* 0x00000034044f7224 */ /* 0x000fc400078e024f */
[----:B------:R-:W-:-:S04]  /*2ed0*/  IMAD.HI.U32 R12, R8, R83, RZ ;  /* 0x00000053080c7227 */ /* 0x000fc800078e00ff */
[----:B------:R-:W-:-:S04]  /*2ee0*/  IMAD.HI.U32 R52, R8, R85, RZ ;  /* 0x0000005508347227 */ /* 0x000fc800078e00ff */
[C---:B------:R-:W-:Y:S02]  /*2ef0*/  IMAD R19, R4.reuse, R60, R81 ;  /* 0x0000003c04137224 */ /* 0x040fe400078e0251 */
[----:B------:R-:W-:Y:S02]  /*2f00*/  IMAD.MOV R12, RZ, RZ, -R12 ;  /* 0x000000ffff0c7224 */ /* 0x000fe400078e0a0c */
[----:B------:R-:W-:Y:S02]  /*2f10*/  IMAD.MOV R52, RZ, RZ, -R52 ;  /* 0x000000ffff347224 */ /* 0x000fe400078e0a34 */
[----:B------:R-:W-:Y:S02]  /*2f20*/  IMAD.MOV.U32 R60, RZ, RZ, R13 ;  /* 0x000000ffff3c7224 */ /* 0x000fe400078e000d */
[----:B------:R-:W-:Y:S02]  /*2f30*/  @!P1 IMAD.IADD R77, R77, 0x1, -R4 ;  /* 0x000000014d4d9824 */ /* 0x000fe400078e0a04 */
[----:B------:R-:W-:-:S02]  /*2f40*/  IMAD R81, R4, R12, R83 ;  /* 0x0000000c04517224 */ /* 0x000fc400078e0253 */
[C---:B------:R-:W-:Y:S01]  /*2f50*/  IMAD R83, R4.reuse, R52, R85 ;  /* 0x0000003404537224 */ /* 0x040fe200078e0255 */
[----:B------:R-:W-:Y:S01]  /*2f60*/  IABS R85, R74 ;  /* 0x0000004a00557213 */ /* 0x000fe20000000000 */
[----:B------:R-:W-:Y:S01]  /*2f70*/  @!P3 IMAD.IADD R75, R75, 0x1, -R4 ;  /* 0x000000014b4bb824 */ /* 0x000fe200078e0a04 */
[C---:B------:R-:W-:Y:S01]  /*2f80*/  ISETP.GT.U32.AND P3, PT, R4.reuse, R73, PT ;  /* 0x000000490400720c */ /* 0x040fe20003f64070 */
[----:B------:R-:W-:Y:S01]  /*2f90*/  @!P0 IMAD.MOV R60, RZ, RZ, -R60 ;  /* 0x000000ffff3c8224 */ /* 0x000fe200078e0a3c */
[C---:B------:R-:W-:Y:S01]  /*2fa0*/  ISETP.GT.U32.AND P0, PT, R4.reuse, R77, PT ;  /* 0x0000004d0400720c */ /* 0x040fe20003f04070 */
[----:B------:R-:W-:Y:S01]  /*2fb0*/  @!P5 IMAD.IADD R71, R71, 0x1, -R4 ;  /* 0x000000014747d824 */ /* 0x000fe200078e0a04 */
[----:B------:R-:W-:Y:S01]  /*2fc0*/  ISETP.GT.U32.AND P1, PT, R4, R75, PT ;  /* 0x0000004b0400720c */ /* 0x000fe20003f24070 */
[----:B------:R-:W-:Y:S01]  /*2fd0*/  IMAD.HI.U32 R9, R8, R85, RZ ;  /* 0x0000005508097227 */ /* 0x000fe200078e00ff */
[----:B------:R-:W-:Y:S01]  /*2fe0*/  ISETP.GT.U32.AND P5, PT, R4, R79, PT ;  /* 0x0000004f0400720c */ /* 0x000fe20003fa4070 */
[----:B------:R-:W2:Y:S01]  /*2ff0*/  LDC.64 R12, c[0x0][0x230] ;  /* 0x00008c00ff0c7b82 */ /* 0x000ea20000000a00 */
[----:B------:R-:W-:Y:S01]  /*3000*/  IABS R52, R152 ;  /* 0x0000009800347213 */ /* 0x000fe20000000000 */
[----:B------:R-:W-:-:S02]  /*3010*/  IMAD.MOV R9, RZ, RZ, -R9 ;  /* 0x000000ffff097224 */ /* 0x000fc400078e0a09 */
[----:B------:R-:W-:Y:S02]  /*3020*/  @!P2 IMAD.MOV R71, RZ, RZ, -R71 ;  /* 0x000000ffff47a224 */ /* 0x000fe400078e0a47 */
[C---:B------:R-:W-:Y:S02]  /*3030*/  IMAD R85, R4.reuse, R9, R85 ;  /* 0x0000000904557224 */ /* 0x040fe400078e0255 */
[--C-:B------:R-:W-:Y:S01]  /*3040*/  @!P3 IMAD.IADD R73, R73, 0x1, -R4.reuse ;  /* 0x000000014949b824 */ /* 0x100fe200078e0a04 */
[C---:B------:R-:W-:Y:S01]  /*3050*/  ISETP.GT.U32.AND P3, PT, R4.reuse, R19, PT ;  /* 0x000000130400720c */ /* 0x040fe20003f64070 */
[--C-:B------:R-:W-:Y:S01]  /*3060*/  @!P0 IMAD.IADD R77, R77, 0x1, -R4.reuse ;  /* 0x000000014d4d8824 */ /* 0x100fe200078e0a04 */
[C---:B------:R-:W-:Y:S01]  /*3070*/  ISETP.GT.U32.AND P0, PT, R4.reuse, R83, PT ;  /* 0x000000530400720c */ /* 0x040fe20003f04070 */
[--C-:B------:R-:W-:Y:S01]  /*3080*/  @!P1 IMAD.IADD R75, R75, 0x1, -R4.reuse ;  /* 0x000000014b4b9824 */ /* 0x100fe200078e0a04 */
[C---:B------:R-:W-:Y:S01]  /*3090*/  ISETP.GT.U32.AND P1, PT, R4.reuse, R81, PT ;  /* 0x000000510400720c */ /* 0x040fe20003f24070 */
[----:B------:R-:W-:Y:S01]  /*30a0*/  @!P5 IMAD.IADD R79, R79, 0x1, -R4 ;  /* 0x000000014f4fd824 */ /* 0x000fe200078e0a04 */
[----:B------:R-:W-:Y:S01]  /*30b0*/  ISETP.GT.U32.AND P5, PT, R4, R85, PT ;  /* 0x000000550400720c */ /* 0x000fe20003fa4070 */
[----:B------:R-:W-:-:S04]  /*30c0*/  IMAD.HI.U32 R9, R8, R87, RZ ;  /* 0x0000005708097227 */ /* 0x000fc800078e00ff */
[----:B------:R-:W-:Y:S02]  /*30d0*/  IMAD.MOV R9, RZ, RZ, -R9 ;  /* 0x000000ffff097224 */ /* 0x000fe400078e0a09 */
[--C-:B------:R-:W-:Y:S01]  /*30e0*/  @!P3 IMAD.IADD R19, R19, 0x1, -R4.reuse ;  /* 0x000000011313b824 */ /* 0x100fe200078e0a04 */
[C---:B------:R-:W-:Y:S01]  /*30f0*/  ISETP.GT.U32.AND P3, PT, R4.reuse, R79, PT ;  /* 0x0000004f0400720c */ /* 0x040fe20003f64070 */
[--C-:B------:R-:W-:Y:S02]  /*3100*/  @!P0 IMAD.IADD R83, R83, 0x1, -R4.reuse ;  /* 0x0000000153538824 */ /* 0x100fe400078e0a04 */
[C---:B------:R-:W-:Y:S02]  /*3110*/  IMAD R87, R4.reuse, R9, R87 ;  /* 0x0000000904577224 */ /* 0x040fe400078e0257 */
[--C-:B------:R-:W-:Y:S01]  /*3120*/  @!P1 IMAD.IADD R81, R81, 0x1, -R4.reuse ;  /* 0x0000000151519824 */ /* 0x100fe200078e0a04 */
[C---:B------:R-:W-:Y:S01]  /*3130*/  ISETP.GT.U32.AND P1, PT, R4.reuse, R19, PT ;  /* 0x000000130400720c */ /* 0x040fe20003f24070 */
[----:B------:R-:W-:Y:S01]  /*3140*/  @!P5 IMAD.IADD R85, R85, 0x1, -R4 ;  /* 0x000000015555d824 */ /* 0x000fe200078e0a04 */
[----:B------:R-:W-:Y:S01]  /*3150*/  ISETP.GT.U32.AND P5, PT, R4, R83, PT ;  /* 0x000000530400720c */ /* 0x000fe20003fa4070 */
[----:B------:R-:W-:Y:S01]  /*3160*/  IMAD.HI.U32 R9, R8, R89, RZ ;  /* 0x0000005908097227 */ /* 0x000fe200078e00ff */
[----:B------:R-:W-:-:S02]  /*3170*/  ISETP.GT.U32.AND P0, PT, R4, R81, PT ;  /* 0x000000510400720c */ /* 0x000fc40003f04070 */
[----:B------:R-:W-:Y:S01]  /*3180*/  ISETP.GT.U32.AND P2, PT, R4, R85, PT ;  /* 0x000000550400720c */ /* 0x000fe20003f44070 */
[----:B------:R-:W-:-:S04]  /*3190*/  IMAD.HI.U32 R8, R8, R91, RZ ;  /* 0x0000005b08087227 */ /* 0x000fc800078e00ff */
[----:B------:R-:W-:Y:S02]  /*31a0*/  IMAD.MOV R9, RZ, RZ, -R9 ;  /* 0x000000ffff097224 */ /* 0x000fe400078e0a09 */
[----:B------:R-:W-:Y:S02]  /*31b0*/  IMAD.MOV R8, RZ, RZ, -R8 ;  /* 0x000000ffff087224 */ /* 0x000fe400078e0a08 */
[C---:B------:R-:W-:Y:S02]  /*31c0*/  IMAD R89, R4.reuse, R9, R89 ;  /* 0x0000000904597224 */ /* 0x040fe400078e0259 */
[C---:B------:R-:W-:Y:S02]  /*31d0*/  IMAD R91, R4.reuse, R8, R91 ;  /* 0x00000008045b7224 */ /* 0x040fe400078e025b */
[--C-:B------:R-:W-:Y:S01]  /*31e0*/  @!P3 IMAD.IADD R79, R79, 0x1, -R4.reuse ;  /* 0x000000014f4fb824 */ /* 0x100fe200078e0a04 */
[C---:B------:R-:W-:Y:S01]  /*31f0*/  ISETP.GT.U32.AND P3, PT, R4.reuse, R87, PT ;  /* 0x000000570400720c */ /* 0x040fe20003f64070 */
[--C-:B------:R-:W-:Y:S01]  /*3200*/  @!P1 IMAD.IADD R19, R19, 0x1, -R4.reuse ;  /* 0x0000000113139824 */ /* 0x100fe200078e0a04 */
[C---:B------:R-:W-:Y:S01]  /*3210*/  ISETP.GT.U32.AND P1, PT, R4.reuse, R89, PT ;  /* 0x000000590400720c */ /* 0x040fe20003f24070 */
[--C-:B------:R-:W-:Y:S01]  /*3220*/  @!P5 IMAD.IADD R83, R83, 0x1, -R4.reuse ;  /* 0x000000015353d824 */ /* 0x100fe200078e0a04 */
[----:B------:R-:W-:Y:S01]  /*3230*/  ISETP.GT.U32.AND P5, PT, R4, R91, PT ;  /* 0x0000005b0400720c */ /* 0x000fe20003fa4070 */
[----:B------:R-:W-:Y:S01]  /*3240*/  @!P0 IMAD.IADD R81, R81, 0x1, -R4 ;  /* 0x0000000151518824 */ /* 0x000fe200078e0a04 */
[----:B------:R-:W-:Y:S01]  /*3250*/  ISETP.GE.AND P0, PT, R62, RZ, PT ;  /* 0x000000ff3e00720c */ /* 0x000fe20003f06270 */
[----:B------:R-:W-:Y:S01]  /*3260*/  IMAD.HI.U32 R7, R7, R52, RZ ;  /* 0x0000003407077227 */ /* 0x000fe200078e00ff */
[----:B------:R-:W3:Y:S03]  /*3270*/  LDC.64 R8, c[0x0][0x238] ;  /* 0x00008e00ff087b82 */ /* 0x000ee60000000a00 */
[----:B------:R-:W-:-:S02]  /*3280*/  IMAD.MOV R7, RZ, RZ, -R7 ;  /* 0x000000ffff077224 */ /* 0x000fc400078e0a07 */
[----:B------:R-:W-:Y:S01]  /*3290*/  @!P3 IMAD.IADD R87, R87, 0x1, -R4 ;  /* 0x000000015757b824 */ /* 0x000fe200078e0a04 */
[----:B------:R-:W-:Y:S01]  /*32a0*/  ISETP.GE.AND P3, PT, R68, RZ, PT ;  /* 0x000000ff4400720c */ /* 0x000fe20003f66270 */
[----:B------:R-:W-:Y:S01]  /*32b0*/  IMAD R52, R5, R7, R52 ;  /* 0x0000000705347224 */ /* 0x000fe200078e0234 */
[----:B------:R-:W-:Y:S01]  /*32c0*/  SHF.R.U32.HI R7, RZ, 0x6, R154 ;  /* 0x00000006ff077819 */ /* 0x000fe2000001169a */
[--C-:B------:R-:W-:Y:S01]  /*32d0*/  @!P1 IMAD.IADD R89, R89, 0x1, -R4.reuse ;  /* 0x0000000159599824 */ /* 0x100fe200078e0a04 */
[----:B------:R-:W-:Y:S01]  /*32e0*/  ISETP.GE.AND P1, PT, R70, RZ, PT ;  /* 0x000000ff4600720c */ /* 0x000fe20003f26270 */
[--C-:B------:R-:W-:Y:S02]  /*32f0*/  @!P5 IMAD.IADD R91, R91, 0x1, -R4.reuse ;  /* 0x000000015b5bd824 */ /* 0x100fe400078e0a04 */
[----:B------:R-:W-:Y:S01]  /*3300*/  @!P6 IMAD.MOV R73, RZ, RZ, -R73 ;  /* 0x000000ffff49e224 */ /* 0x000fe200078e0a49 */
[----:B------:R-:W-:Y:S01]  /*3310*/  ISETP.GT.U32.AND P6, PT, R5, R52, PT ;  /* 0x000000340500720c */ /* 0x000fe20003fc4070 */
[----:B------:R-:W-:Y:S01]  /*3320*/  @!P4 IMAD.MOV R75, RZ, RZ, -R75 ;  /* 0x000000ffff4bc224 */ /* 0x000fe200078e0a4b */
[C---:B------:R-:W-:Y:S01]  /*3330*/  ISETP.GT.U32.AND P4, PT, R4.reuse, R87, PT ;  /* 0x000000570400720c */ /* 0x040fe20003f84070 */
[----:B------:R-:W-:Y:S01]  /*3340*/  @!P0 IMAD.MOV R77, RZ, RZ, -R77 ;  /* 0x000000ffff4d8224 */ /* 0x000fe200078e0a4d */
[C---:B------:R-:W-:Y:S01]  /*3350*/  ISETP.GT.U32.AND P5, PT, R4.reuse, R89, PT ;  /* 0x000000590400720c */ /* 0x040fe20003fa4070 */
[----:B------:R-:W-:Y:S01]  /*3360*/  @!P2 IMAD.IADD R85, R85, 0x1, -R4 ;  /* 0x000000015555a824 */ /* 0x000fe200078e0a04 */
[----:B------:R-:W-:Y:S01]  /*3370*/  ISETP.GT.U32.AND P0, PT, R4, R91, PT ;  /* 0x0000005b0400720c */ /* 0x000fe20003f04070 */
[----:B------:R-:W-:Y:S01]  /*3380*/  IMAD.MOV.U32 R62, RZ, RZ, R19 ;  /* 0x000000ffff3e7224 */ /* 0x000fe200078e0013 */
[----:B------:R-:W-:Y:S01]  /*3390*/  ISETP.GE.AND P2, PT, R66, RZ, PT ;  /* 0x000000ff4200720c */ /* 0x000fe20003f46270 */
[----:B--2---:R-:W-:-:S02]  /*33a0*/  VIADD R155, R12, 0x1f ;  /* 0x0000001f0c9b7836 */ /* 0x004fc40000000000 */
[----:B------:R-:W-:Y:S01]  /*33b0*/  @!P3 IMAD.MOV R62, RZ, RZ, -R62 ;  /* 0x000000ffff3eb224 */ /* 0x000fe200078e0a3e */
[----:B------:R-:W-:Y:S01]  /*33c0*/  ISETP.GE.AND P3, PT, R74, RZ, PT ;  /* 0x000000ff4a00720c */ /* 0x000fe20003f66270 */
[----:B------:R-:W-:Y:S02]  /*33d0*/  @!P6 IMAD.IADD R52, R52, 0x1, -R5 ;  /* 0x000000013434e824 */ /* 0x000fe400078e0a05 */
[--C-:B------:R-:W-:Y:S01]  /*33e0*/  @!P4 IMAD.IADD R87, R87, 0x1, -R4.reuse ;  /* 0x000000015757c824 */ /* 0x100fe200078e0a04 */
[----:B------:R-:W-:Y:S01]  /*33f0*/  ISETP.GE.AND P4, PT, R76, RZ, PT ;  /* 0x000000ff4c00720c */ /* 0x000fe20003f86270 */
[--C-:B------:R-:W-:Y:S01]  /*3400*/  @!P5 IMAD.IADD R89, R89, 0x1, -R4.reuse ;  /* 0x000000015959d824 */ /* 0x100fe200078e0a04 */
[----:B------:R-:W-:Y:S01]  /*3410*/  ISETP.GT.U32.AND P6, PT, R5, R52, PT ;  /* 0x000000340500720c */ /* 0x000fe20003fc4070 */
[----:B------:R-:W-:Y:S01]  /*3420*/  @!P0 IMAD.IADD R91, R91, 0x1, -R4 ;  /* 0x000000015b5b8824 */ /* 0x000fe200078e0a04 */
[----:B------:R-:W-:Y:S01]  /*3430*/  SGXT.U32 R4, R7, 0x1 ;  /* 0x000000010704781a */ /* 0x000fe20000000000 */
[----:B------:R-:W-:Y:S01]  /*3440*/  @!P2 IMAD.MOV R79, RZ, RZ, -R79 ;  /* 0x000000ffff4fa224 */ /* 0x000fe200078e0a4f */
[----:B------:R-:W-:Y:S01]  /*3450*/  ISETP.GE.AND P2, PT, R72, RZ, PT ;  /* 0x000000ff4800720c */ /* 0x000fe20003f46270 */
[----:B------:R-:W-:Y:S01]  /*3460*/  @!P1 IMAD.MOV R81, RZ, RZ, -R81 ;  /* 0x000000ffff519224 */ /* 0x000fe200078e0a51 */
[----:B------:R-:W-:Y:S01]  /*3470*/  ISETP.GE.AND P5, PT, R78, RZ, PT ;  /* 0x000000ff4e00720c */ /* 0x000fe20003fa6270 */
[----:B---3--:R-:W-:Y:S01]  /*3480*/  IMAD R211, R4, R8, RZ ;  /* 0x0000000804d37224 */ /* 0x008fe200078e02ff */
[----:B------:R-:W-:Y:S01]  /*3490*/  ISETP.GE.AND P0, PT, R64, RZ, PT ;  /* 0x000000ff4000720c */ /* 0x000fe20003f06270 */
[----:B------:R-:W-:Y:S01]  /*34a0*/  @!P3 IMAD.MOV R85, RZ, RZ, -R85 ;  /* 0x000000ffff55b224 */ /* 0x000fe200078e0a55 */
[----:B------:R-:W-:Y:S01]  /*34b0*/  ISETP.GT.AND P1, PT, R155, 0x1f, PT ;  /* 0x0000001f9b00780c */ /* 0x000fe20003f24270 */
[----:B------:R-:W-:Y:S01]  /*34c0*/  IMAD R209, R8, 0x2, R211 ;  /* 0x0000000208d17824 */ /* 0x000fe200078e02d3 */
[----:B------:R-:W-:Y:S01]  /*34d0*/  LOP3.LUT R7, RZ, R156, RZ, 0x33, !PT ;  /* 0x0000009cff077212 */ /* 0x000fe200078e33ff */
[----:B------:R-:W-:Y:S01]  /*34e0*/  @!P6 IMAD.IADD R52, R52, 0x1, -R5 ;  /* 0x000000013434e824 */ /* 0x000fe200078e0a05 */
[----:B------:R-:W-:Y:S01]  /*34f0*/  SEL R5, RZ, 0x4, !P1 ;  /* 0x00000004ff057807 */ /* 0x000fe20004800000 */
[----:B------:R-:W-:Y:S01]  /*3500*/  IMAD R207, R8, 0x2, R209 ;  /* 0x0000000208cf7824 */ /* 0x000fe200078e02d1 */
[----:B------:R-:W-:Y:S01]  /*3510*/  ISETP.NE.AND P1, PT, R156, RZ, PT ;  /* 0x000000ff9c00720c */ /* 0x000fe20003f25270 */
[----:B------:R-:W-:Y:S01]  /*3520*/  @!P2 IMAD.MOV R83, RZ, RZ, -R83 ;  /* 0x000000ffff53a224 */ /* 0x000fe200078e0a53 */
[----:B------:R-:W-:Y:S01]  /*3530*/  ISETP.GE.AND P3, PT, R0, R12, PT ;  /* 0x0000000c0000720c */ /* 0x000fe20003f66270 */
[----:B------:R-:W-:Y:S01]  /*3540*/  IMAD R164, R8, 0x2, R207 ;  /* 0x0000000208a47824 */ /* 0x000fe200078e02cf */
[----:B------:R-:W-:Y:S01]  /*3550*/  ISETP.GE.AND P2, PT, R152, RZ, PT ;  /* 0x000000ff9800720c */ /* 0x000fe20003f46270 */
[----:B------:R-:W-:Y:S01]  /*3560*/  @!P4 IMAD.MOV R87, RZ, RZ, -R87 ;  /* 0x000000ffff57c224 */ /* 0x000fe200078e0a57 */
[C---:B------:R-:W-:Y:S01]  /*3570*/  SEL R11, R7.reuse, R11, !P1 ;  /* 0x0000000b070b7207 */ /* 0x040fe20004800000 */
[----:B------:R-:W-:Y:S01]  /*3580*/  @!P5 IMAD.MOV R89, RZ, RZ, -R89 ;  /* 0x000000ffff59d224 */ /* 0x000fe200078e0a59 */
[C---:B------:R-:W-:Y:S01]  /*3590*/  SEL R64, R7.reuse, R14, !P1 ;  /* 0x0000000e07407207 */ /* 0x040fe20004800000 */
[----:B------:R-:W-:Y:S01]  /*35a0*/  @!P0 IMAD.MOV R91, RZ, RZ, -R91 ;  /* 0x000000ffff5b8224 */ /* 0x000fe200078e0a5b */
[C---:B------:R-:W-:Y:S01]  /*35b0*/  SEL R66, R7.reuse, R15, !P1 ;  /* 0x0000000f07427207 */ /* 0x040fe20004800000 */
[C---:B------:R-:W-:Y:S01]  /*35c0*/  IMAD R203, R8.reuse, 0x2, R164 ;  /* 0x0000000208cb7824 */ /* 0x040fe200078e02a4 */
[C---:B------:R-:W-:Y:S01]  /*35d0*/  SEL R68, R7.reuse, R16, !P1 ;  /* 0x0000001007447207 */ /* 0x040fe20004800000 */
[----:B------:R-:W-:Y:S01]  /*35e0*/  STL [R1+0x78], R211 ;  /* 0x000078d301007387 */ /* 0x000fe20000100800 */
[C---:B------:R-:W-:Y:S01]  /*35f0*/  SEL R70, R7.reuse, R17, !P1 ;  /* 0x0000001107467207 */ /* 0x040fe20004800000 */
[----:B------:R-:W-:Y:S01]  /*3600*/  IMAD R162, R8, 0x2, R203 ;  /* 0x0000000208a27824 */ /* 0x000fe200078e02cb */
[C---:B------:R-:W-:Y:S01]  /*3610*/  SEL R18, R7.reuse, R18, !P1 ;  /* 0x0000001207127207 */ /* 0x040fe20004800000 */
[----:B------:R-:W-:Y:S01]  /*3620*/  @!P2 IMAD.MOV R52, RZ, RZ, -R52 ;  /* 0x000000ffff34a224 */ /* 0x000fe200078e0a34 */
[C---:B------:R-:W-:Y:S01]  /*3630*/  SEL R20, R7.reuse, R20, !P1 ;  /* 0x0000001407147207 */ /* 0x040fe20004800000 */
[----:B------:R-:W-:Y:S01]  /*3640*/  STL [R1], R209 ;  /* 0x000000d101007387 */ /* 0x000fe20000100800 */
[----:B------:R-:W-:-:S02]  /*3650*/  SEL R72, R7, R21, !P1 ;  /* 0x0000001507487207 */ /* 0x000fc40004800000 */
[C---:B------:R-:W-:Y:S01]  /*3660*/  SEL R74, R7.reuse, R22, !P1 ;  /* 0x00000016074a7207 */ /* 0x040fe20004800000 */
[----:B------:R-:W-:Y:S01]  /*3670*/  STL [R1+0x4], R207 ;  /* 0x000004cf01007387 */ /* 0x000fe20000100800 */
[C---:B------:R-:W-:Y:S02]  /*3680*/  SEL R76, R7.reuse, R23, !P1 ;  /* 0x00000017074c7207 */ /* 0x040fe40004800000 */
[C---:B------:R-:W-:Y:S01]  /*3690*/  SEL R24, R7.reuse, R24, !P1 ;  /* 0x0000001807187207 */ /* 0x040fe20004800000 */
[----:B------:R-:W-:Y:S01]  /*36a0*/  STL [R1+0x74], R203 ;  /* 0x000074cb01007387 */ /* 0x000fe20000100800 */
[C---:B------:R-:W-:Y:S02]  /*36b0*/  SEL R25, R7.reuse, R25, !P1 ;  /* 0x0000001907197207 */ /* 0x040fe40004800000 */
[C---:B------:R-:W-:Y:S02]  /*36c0*/  SEL R26, R7.reuse, R26, !P1 ;  /* 0x0000001a071a7207 */ /* 0x040fe40004800000 */
[----:B------:R-:W-:-:S02]  /*36d0*/  SEL R27, R7, R27, !P1 ;  /* 0x0000001b071b7207 */ /* 0x000fc40004800000 */
[C---:B------:R-:W-:Y:S02]  /*36e0*/  SEL R28, R7.reuse, R28, !P1 ;  /* 0x0000001c071c7207 */ /* 0x040fe40004800000 */
[C---:B------:R-:W-:Y:S02]  /*36f0*/  SEL R29, R7.reuse, R29, !P1 ;  /* 0x0000001d071d7207 */ /* 0x040fe40004800000 */
[C---:B------:R-:W-:Y:S02]  /*3700*/  SEL R30, R7.reuse, R30, !P1 ;  /* 0x0000001e071e7207 */ /* 0x040fe40004800000 */
        /* <DEDUP_REMOVED lines=36> */
[C---:B-1----:R-:W-:Y:S02]  /*3950*/  SEL R152, R7.reuse, R75, !P1 ;  /* 0x0000004b07987207 */ /* 0x042fe40004800000 */
        /* <DEDUP_REMOVED lines=9> */
[----:B------:R-:W-:Y:S02]  /*39f0*/  SEL R198, R7, R10, !P1 ;  /* 0x0000000a07c67207 */ /* 0x000fe40004800000 */
[----:B------:R-:W-:Y:S02]  /*3a00*/  SEL R7, R5, RZ, !P3 ;  /* 0x000000ff05077207 */ /* 0x000fe40005800000 */
[----:B------:R-:W-:Y:S02]  /*3a10*/  ISETP.NE.AND P0, PT, R153, RZ, PT ;  /* 0x000000ff9900720c */ /* 0x000fe40003f05270 */
[----:B------:R-:W-:Y:S01]  /*3a20*/  ISETP.NE.U32.AND P5, PT, R7, RZ, PT ;  /* 0x000000ff0700720c */ /* 0x000fe20003fa5070 */
[----:B------:R-:W-:Y:S01]  /*3a30*/  IMAD R7, R8, 0x2, R162 ;  /* 0x0000000208077824 */ /* 0x000fe200078e02a2 */
[----:B------:R-:W-:-:S02]  /*3a40*/  LOP3.LUT R223, R4, 0x4, RZ, 0xfc, !PT ;  /* 0x0000000404df7812 */ /* 0x000fc400078efcff */
[----:B------:R-:W-:Y:S01]  /*3a50*/  LOP3.LUT R224, R4, 0x2, RZ, 0xfc, !PT ;  /* 0x0000000204e07812 */ /* 0x000fe200078efcff */
[----:B------:R-:W-:Y:S01]  /*3a60*/  IMAD R168, R8, 0x2, R7 ;  /* 0x0000000208a87824 */ /* 0x000fe200078e0207 */
[----:B------:R-:W-:Y:S02]  /*3a70*/  LOP3.LUT R222, R4, 0x6, RZ, 0xfc, !PT ;  /* 0x0000000604de7812 */ /* 0x000fe400078efcff */
[-C--:B------:R-:W-:Y:S01]  /*3a80*/  ISETP.GE.AND P1, PT, R224, R12.reuse, PT ;  /* 0x0000000ce000720c */ /* 0x080fe20003f26270 */
[----:B------:R-:W-:Y:S01]  /*3a90*/  IMAD R172, R8, 0x2, R168 ;  /* 0x0000000208ac7824 */ /* 0x000fe200078e02a8 */
[----:B------:R-:W-:Y:S02]  /*3aa0*/  LOP3.LUT R221, R4, 0xa, RZ, 0xfc, !PT ;  /* 0x0000000a04dd7812 */ /* 0x000fe400078efcff */
[----:B------:R-:W-:Y:S01]  /*3ab0*/  @!P0 LOP3.LUT R52, RZ, R153, RZ, 0x33, !PT ;  /* 0x00000099ff348212 */ /* 0x000fe200078e33ff */
[----:B------:R-:W-:Y:S01]  /*3ac0*/  IMAD R173, R8, 0x2, R172 ;  /* 0x0000000208ad7824 */ /* 0x000fe200078e02ac */
[----:B------:R-:W-:Y:S01]  /*3ad0*/  ISETP.GE.AND P0, PT, R223, R12, PT ;  /* 0x0000000cdf00720c */ /* 0x000fe20003f06270 */
[----:B------:R-:W-:Y:S01]  /*3ae0*/  IMAD R153, R0, R9, RZ ;  /* 0x0000000900997224 */ /* 0x000fe200078e02ff */
[C---:B------:R-:W-:Y:S01]  /*3af0*/  SEL R22, R5.reuse, RZ, !P1 ;  /* 0x000000ff05167207 */ /* 0x040fe20004800000 */
[----:B------:R-:W-:Y:S01]  /*3b00*/  IMAD R171, R8, 0x2, R173 ;  /* 0x0000000208ab7824 */ /* 0x000fe200078e02ad */
[----:B------:R-:W-:Y:S01]  /*3b10*/  SEL R14, R5, RZ, !P0 ;  /* 0x000000ff050e7207 */ /* 0x000fe20004000000 */
[----:B------:R-:W-:Y:S01]  /*3b20*/  IMAD R185, R52, R13, RZ ;  /* 0x0000000d34b97224 */ /* 0x000fe200078e02ff */
[----:B------:R-:W-:Y:S01]  /*3b30*/  LEA R88, P1, R153, UR6, 0x2 ;  /* 0x0000000699587c11 */ /* 0x000fe2000f8210ff */
[----:B------:R-:W-:Y:S01]  /*3b40*/  IMAD R169, R8, 0x2, R171 ;  /* 0x0000000208a97824 */ /* 0x000fe200078e02ab */
[----:B------:R-:W-:-:S02]  /*3b50*/  LOP3.LUT R0, R4, 0x8, RZ, 0xfc, !PT ;  /* 0x0000000804007812 */ /* 0x000fc400078efcff */
[----:B------:R-:W-:Y:S01]  /*3b60*/  LEA R112, P0, R185, UR4, 0x2 ;  /* 0x00000004b9707c11 */ /* 0x000fe2000f8010ff */
[C---:B------:R-:W-:Y:S01]  /*3b70*/  IMAD R17, R8.reuse, 0x2, R169 ;  /* 0x0000000208117824 */ /* 0x040fe200078e02a9 */
[----:B------:R-:W-:Y:S01]  /*3b80*/  LEA.HI.X.SX32 R15, R153, UR7, 0x2, P1 ;  /* 0x00000007990f7c11 */ /* 0x000fe200088f16ff */
[----:B------:R-:W-:Y:S01]  /*3b90*/  ULDC UR4, c[0x0][0x240] ;  /* 0x0000900000047ab9 */ /* 0x000fe20000000800 */
[----:B------:R-:W-:Y:S01]  /*3ba0*/  LEA.HI.X.SX32 R13, R185, UR5, 0x2, P0 ;  /* 0x00000005b90d7c11 */ /* 0x000fe200080f16ff */
[C---:B------:R-:W-:Y:S01]  /*3bb0*/  IMAD R21, R8.reuse, 0x2, R17 ;  /* 0x0000000208157824 */ /* 0x040fe200078e0211 */
[-C--:B------:R-:W-:Y:S01]  /*3bc0*/  LEA R114, P0, R17, R112.reuse, 0x2 ;  /* 0x0000007011727211 */ /* 0x080fe200078010ff */
[----:B------:R-:W-:Y:S01]  /*3bd0*/  IMAD R205, R11, UR4, RZ ;  /* 0x000000040bcd7c24 */ /* 0x000fe2000f8e02ff */
[-C--:B------:R-:W-:Y:S01]  /*3be0*/  LEA R94, P2, R207, R112.reuse, 0x2 ;  /* 0x00000070cf5e7211 */ /* 0x080fe200078410ff */
[----:B------:R-:W-:Y:S01]  /*3bf0*/  IMAD R23, R8, 0x2, R21 ;  /* 0x0000000208177824 */ /* 0x000fe200078e0215 */
[-C--:B------:R-:W-:Y:S01]  /*3c00*/  LEA R116, P1, R21, R112.reuse, 0x2 ;  /* 0x0000007015747211 */ /* 0x080fe200078210ff */
[----:B------:R-:W-:Y:S01]  /*3c10*/  IMAD R201, R64, UR4, RZ ;  /* 0x0000000440c97c24 */ /* 0x000fe2000f8e02ff */
[-C--:B------:R-:W-:Y:S01]  /*3c20*/  LEA.HI.X.SX32 R115, R17, R13.reuse, 0x2, P0 ;  /* 0x0000000d11737211 */ /* 0x080fe200000f16ff */
[----:B------:R-:W-:Y:S01]  /*3c30*/  IMAD R16, R8, 0x2, R23 ;  /* 0x0000000208107824 */ /* 0x000fe200078e0217 */
[-C--:B------:R-:W-:Y:S01]  /*3c40*/  LEA R118, P0, R23, R112.reuse, 0x2 ;  /* 0x0000007017767211 */ /* 0x080fe200078010ff */
[----:B------:R-:W-:Y:S01]  /*3c50*/  IMAD R197, R66, UR4, RZ ;  /* 0x0000000442c57c24 */ /* 0x000fe2000f8e02ff */
[-C--:B------:R-:W-:Y:S01]  /*3c60*/  LEA.HI.X.SX32 R117, R21, R13.reuse, 0x2, P1 ;  /* 0x0000000d15757211 */ /* 0x080fe200008f16ff */
[----:B------:R-:W-:Y:S01]  /*3c70*/  IMAD R193, R68, UR4, RZ ;  /* 0x0000000444c17c24 */ /* 0x000fe2000f8e02ff */
        /* <DEDUP_REMOVED lines=8> */
[----:B------:R-:W-:Y:S01]  /*3d00*/  LEA R92, P1, R209, R112, 0x2 ;  /* 0x00000070d15c7211 */ /* 0x000fe200078210ff */
[----:B------:R-:W-:Y:S01]  /*3d10*/  IMAD R179, R74, UR4, RZ ;  /* 0x000000044ab37c24 */ /* 0x000fe2000f8e02ff */
[-C--:B------:R-:W-:Y:S01]  /*3d20*/  LEA.HI.X.SX32 R91, R211, R13.reuse, 0x2, P0 ;  /* 0x0000000dd35b7211 */ /* 0x080fe200000f16ff */
[----:B------:R-:W-:Y:S01]  /*3d30*/  IMAD R175, R76, UR4, RZ ;  /* 0x000000044caf7c24 */ /* 0x000fe2000f8e02ff */
[----:B------:R-:W-:Y:S01]  /*3d40*/  LEA R122, P0, R205, R88, 0x2 ;  /* 0x00000058cd7a7211 */ /* 0x000fe200078010ff */
[----:B------:R-:W-:Y:S01]  /*3d50*/  IMAD R167, R24, UR4, RZ ;  /* 0x0000000418a77c24 */ /* 0x000fe2000f8e02ff */
[-C--:B------:R-:W-:Y:S01]  /*3d60*/  LEA.HI.X.SX32 R95, R207, R13.reuse, 0x2, P2 ;  /* 0x0000000dcf5f7211 */ /* 0x080fe200010f16ff */
[----:B------:R-:W-:Y:S01]  /*3d70*/  STL [R1+0x70], R205 ;  /* 0x000070cd01007387 */ /* 0x000fe20000100800 */
[----:B------:R-:W-:Y:S01]  /*3d80*/  LEA.HI.X.SX32 R93, R209, R13, 0x2, P1 ;  /* 0x0000000dd15d7211 */ /* 0x000fe200008f16ff */
[----:B------:R-:W-:Y:S01]  /*3d90*/  IMAD R159, R25, UR4, RZ ;  /* 0x00000004199f7c24 */ /* 0x000fe2000f8e02ff */
[-C--:B------:R-:W-:Y:S01]  /*3da0*/  LEA R96, P2, R164, R112.reuse, 0x2 ;  /* 0x00000070a4607211 */ /* 0x080fe200078410ff */
[----:B------:R-:W-:Y:S01]  /*3db0*/  STL [R1+0x6c], R201 ;  /* 0x00006cc901007387 */ /* 0x000fe20000100800 */
[----:B------:R-:W-:Y:S01]  /*3dc0*/  LEA R98, P1, R203, R112, 0x2 ;  /* 0x00000070cb627211 */ /* 0x000fe200078210ff */
[----:B------:R-:W-:Y:S01]  /*3dd0*/  IMAD R158, R26, UR4, RZ ;  /* 0x000000041a9e7c24 */ /* 0x000fe2000f8e02ff */
[----:B------:R-:W-:Y:S01]  /*3de0*/  LEA.HI.X.SX32 R123, R205, R15, 0x2, P0 ;  /* 0x0000000fcd7b7211 */ /* 0x000fe200000f16ff */
[----:B------:R-:W-:Y:S01]  /*3df0*/  STL [R1+0x68], R197 ;  /* 0x000068c501007387 */ /* 0x000fe20000100800 */
[-C--:B------:R-:W-:Y:S01]  /*3e00*/  LEA R124, P0, R201, R88.reuse, 0x2 ;  /* 0x00000058c97c7211 */ /* 0x080fe200078010ff */
[----:B------:R-:W-:Y:S01]  /*3e10*/  IMAD R166, R27, UR4, RZ ;  /* 0x000000041ba67c24 */ /* 0x000fe2000f8e02ff */
[-C--:B------:R-:W-:Y:S01]  /*3e20*/  LEA.HI.X.SX32 R97, R164, R13.reuse, 0x2, P2 ;  /* 0x0000000da4617211 */ /* 0x080fe200010f16ff */
[----:B------:R-:W-:Y:S01]  /*3e30*/  STL [R1+0x64], R193 ;  /* 0x000064c101007387 */ /* 0x000fe20000100800 */
[----:B------:R-:W-:Y:S01]  /*3e40*/  LEA.HI.X.SX32 R99, R203, R13, 0x2, P1 ;  /* 0x0000000dcb637211 */ /* 0x000fe200008f16ff */
[----:B------:R-:W-:Y:S01]  /*3e50*/  IMAD R174, R28, UR4, RZ ;  /* 0x000000041cae7c24 */ /* 0x000fe2000f8e02ff */
[-C--:B------:R-:W-:Y:S01]  /*3e60*/  LEA R126, P2, R197, R88.reuse, 0x2 ;  /* 0x00000058c57e7211 */ /* 0x080fe200078410ff */
[----:B------:R-:W-:Y:S01]  /*3e70*/  STL [R1+0x60], R187 ;  /* 0x000060bb01007387 */ /* 0x000fe20000100800 */
[-C--:B------:R-:W-:Y:S01]  /*3e80*/  LEA R128, P1, R193, R88.reuse, 0x2 ;  /* 0x00000058c1807211 */ /* 0x080fe200078210ff */
[----:B------:R-:W-:Y:S01]  /*3e90*/  IMAD R178, R29, UR4, RZ ;  /* 0x000000041db27c24 */ /* 0x000fe2000f8e02ff */
[-C--:B------:R-:W-:Y:S01]  /*3ea0*/  LEA.HI.X.SX32 R125, R201, R15.reuse, 0x2, P0 ;  /* 0x0000000fc97d7211 */ /* 0x080fe200000f16ff */
        /* <DEDUP_REMOVED lines=28> */
[----:B------:R1:W-:Y:S01]  /*4070*/  STL [R1+0x40], R158 ;  /* 0x0000409e01007387 */ /* 0x0003e20000100800 */
        /* <DEDUP_REMOVED lines=16> */
[-C--:B-1----:R-:W-:Y:S01]  /*4180*/  LEA R158, P1, R178, R88.reuse, 0x2 ;  /* 0x00000058b29e7211 */ /* 0x082fe200078210ff */
[----:B------:R-:W-:Y:S01]  /*4190*/  IMAD R230, R230, UR4, RZ ;  /* 0x00000004e6e67c24 */ /* 0x000fe2000f8e02ff */
[-C--:B------:R-:W-:Y:S01]  /*41a0*/  LEA.HI.X.SX32 R149, R166, R15.reuse, 0x2, P0 ;  /* 0x0000000fa6957211 */ /* 0x080fe200000f16ff */
[----:B------:R1:W-:Y:S01]  /*41b0*/  STL [R1+0x2c], R186 ;  /* 0x00002cba01007387 */ /* 0x0003e20000100800 */
[-C--:B--2---:R-:W-:Y:S01]  /*41c0*/  LEA R166, P0, R182, R88.reuse, 0x2 ;  /* 0x00000058b6a67211 */ /* 0x084fe200078010ff */
[----:B------:R-:W-:Y:S01]  /*41d0*/  IMAD R232, R232, UR4, RZ ;  /* 0x00000004e8e87c24 */ /* 0x000fe2000f8e02ff */
[-C--:B------:R-:W-:Y:S01]  /*41e0*/  LEA.HI.X.SX32 R151, R174, R15.reuse, 0x2, P2 ;  /* 0x0000000fae977211 */ /* 0x080fe200010f16ff */
[----:B------:R2:W-:Y:S01]  /*41f0*/  STL [R1+0x28], R192 ;  /* 0x000028c001007387 */ /* 0x0005e20000100800 */
[-C--:B---3--:R-:W-:Y:S01]  /*4200*/  LEA R174, P2, R186, R88.reuse, 0x2 ;  /* 0x00000058baae7211 */ /* 0x088fe200078410ff */
[----:B------:R-:W-:Y:S01]  /*4210*/  IMAD R234, R234, UR4, RZ ;  /* 0x00000004eaea7c24 */ /* 0x000fe2000f8e02ff */
[-C--:B------:R-:W-:Y:S01]  /*4220*/  LEA.HI.X.SX32 R159, R178, R15.reuse, 0x2, P1 ;  /* 0x0000000fb29f7211 */ /* 0x080fe200008f16ff */
[----:B------:R3:W-:Y:S01]  /*4230*/  STL [R1+0x24], R196 ;  /* 0x000024c401007387 */ /* 0x0007e20000100800 */
[-C--:B----4-:R-:W-:Y:S01]  /*4240*/  LEA R178, P1, R192, R88.reuse, 0x2 ;  /* 0x00000058c0b27211 */ /* 0x090fe200078210ff */
[----:B------:R-:W-:Y:S01]  /*4250*/  IMAD R236, R236, UR4, RZ ;  /* 0x00000004ecec7c24 */ /* 0x000fe2000f8e02ff */
[-C--:B------:R-:W-:Y:S01]  /*4260*/  LEA.HI.X.SX32 R167, R182, R15.reuse, 0x2, P0 ;  /* 0x0000000fb6a77211 */ /* 0x080fe200000f16ff */
[----:B------:R4:W-:Y:S01]  /*4270*/  STL [R1+0x20], R200 ;  /* 0x000020c801007387 */ /* 0x0009e20000100800 */
[-C--:B-----5:R-:W-:Y:S01]  /*4280*/  LEA R182, P0, R196, R88.reuse, 0x2 ;  /* 0x00000058c4b67211 */ /* 0x0a0fe200078010ff */
        /* <DEDUP_REMOVED lines=26> */
[----:B------:R-:W-:Y:S01]  /*4430*/  IMAD R252, R252, UR4, RZ ;  /* 0x00000004fcfc7c24 */ /* 0x000fe2000f8e02ff */
[-C--:B--2---:R-:W-:Y:S01]  /*4440*/  LEA R206, P2, R212, R88.reuse, 0x2 ;  /* 0x00000058d4ce7211 */ /* 0x084fe200078410ff */
[----:B------:R-:W-:Y:S01]  /*4450*/  IMAD R220, R220, UR4, RZ ;  /* 0x00000004dcdc7c24 */ /* 0x000fe2000f8e02ff */
[-C--:B------:R-:W-:Y:S01]  /*4460*/  LEA.HI.X.SX32 R203, R208, R15.reuse, 0x2, P1 ;  /* 0x0000000fd0cb7211 */ /* 0x080fe200008f16ff */
[----:B------:R-:W-:Y:S01]  /*4470*/  IMAD R219, R219, UR4, RZ ;  /* 0x00000004dbdb7c24 */ /* 0x000fe2000f8e02ff */
[-C--:B---3--:R-:W-:Y:S01]  /*4480*/  LEA R208, P1, R230, R88.reuse, 0x2 ;  /* 0x00000058e6d07211 */ /* 0x088fe200078210ff */
[----:B------:R-:W-:Y:S01]  /*4490*/  IMAD R218, R218, UR4, RZ ;  /* 0x00000004dada7c24 */ /* 0x000fe2000f8e02ff */
[-C--:B------:R-:W-:Y:S01]  /*44a0*/  LEA.HI.X.SX32 R205, R210, R15.reuse, 0x2, P0 ;  /* 0x0000000fd2cd7211 */ /* 0x080fe200000f16ff */
[----:B------:R-:W-:Y:S01]  /*44b0*/  IMAD R199, R199, UR4, RZ ;  /* 0x00000004c7c77c24 */ /* 0x000fe2000f8e02ff */
[-C--:B----4-:R-:W-:Y:S01]  /*44c0*/  LEA R210, P0, R232, R88.reuse, 0x2 ;  /* 0x00000058e8d27211 */ /* 0x090fe200078010ff */
[----:B------:R-:W-:Y:S01]  /*44d0*/  IMAD R195, R195, UR4, RZ ;  /* 0x00000004c3c37c24 */ /* 0x000fe2000f8e02ff */
[-C--:B------:R-:W-:Y:S01]  /*44e0*/  LEA.HI.X.SX32 R207, R212, R15.reuse, 0x2, P2 ;  /* 0x0000000fd4cf7211 */ /* 0x080fe200010f16ff */
[----:B------:R-:W-:Y:S01]  /*44f0*/  IMAD R189, R189, UR4, RZ ;  /* 0x00000004bdbd7c24 */ /* 0x000fe2000f8e02ff */
[-C--:B-----5:R-:W-:Y:S01]  /*4500*/  LEA R212, P2, R234, R88.reuse, 0x2 ;  /* 0x00000058ead47211 */ /* 0x0a0fe200078410ff */
        /* <DEDUP_REMOVED lines=38> */
[----:B------:R-:W-:Y:S01]  /*4770*/  VIADD R20, R12, 0xffffffe0 ;  /* 0xffffffe00c147836 */ /* 0x000fe20000000000 */
[-C--:B------:R-:W-:Y:S01]  /*4780*/  LEA R40, P1, R220, R88.reuse, 0x2 ;  /* 0x00000058dc287211 */ /* 0x080fe200078210ff */
[----:B------:R-:W1:Y:S01]  /*4790*/  S2R R21, SR_TID.X ;  /* 0x0000000000157919 */ /* 0x000e620000002100 */
[-C--:B------:R-:W-:Y:S01]  /*47a0*/  LEA.HI.X.SX32 R37, R250, R15.reuse, 0x2, P0 ;  /* 0x0000000ffa257211 */ /* 0x080fe200000f16ff */
[----:B------:R-:W2:Y:S01]  /*47b0*/  S2UR UR7, SR_CgaCtaId ;  /* 0x00000000000779c3 */ /* 0x000ea20000008800 */
[----:B------:R-:W-:Y:S01]  /*47c0*/  LEA R42, P0, R219, R88, 0x2 ;  /* 0x00000058db2a7211 */ /* 0x000fe200078010ff */
[----:B------:R-:W-:Y:S01]  /*47d0*/  UMOV UR4, 0x400 ;  /* 0x0000040000047882 */ /* 0x000fe20000000000 */
[----:B------:R-:W-:-:S02]  /*47e0*/  LEA.HI.X.SX32 R39, R252, R15, 0x2, P2 ;  /* 0x0000000ffc277211 */ /* 0x000fc400010f16ff */
[-C--:B------:R-:W-:Y:S02]  /*47f0*/  LEA R44, P2, R218, R88.reuse, 0x2 ;  /* 0x00000058da2c7211 */ /* 0x080fe400078410ff */
[-C--:B------:R-:W-:Y:S02]  /*4800*/  LEA.HI.X.SX32 R41, R220, R15.reuse, 0x2, P1 ;  /* 0x0000000fdc297211 */ /* 0x080fe400008f16ff */
[-C--:B------:R-:W-:Y:S02]  /*4810*/  LEA R46, P1, R199, R88.reuse, 0x2 ;  /* 0x00000058c72e7211 */ /* 0x080fe400078210ff */
[-C--:B------:R-:W-:Y:S02]  /*4820*/  LEA.HI.X.SX32 R43, R219, R15.reuse, 0x2, P0 ;  /* 0x0000000fdb2b7211 */ /* 0x080fe400000f16ff */
[----:B------:R-:W-:Y:S02]  /*4830*/  LEA R48, P0, R195, R88, 0x2 ;  /* 0x00000058c3307211 */ /* 0x000fe400078010ff */
[----:B------:R-:W-:-:S02]  /*4840*/  LEA.HI.X.SX32 R45, R218, R15, 0x2, P2 ;  /* 0x0000000fda2d7211 */ /* 0x000fc400010f16ff */
[-C--:B------:R-:W-:Y:S02]  /*4850*/  LEA R50, P2, R189, R88.reuse, 0x2 ;  /* 0x00000058bd327211 */ /* 0x080fe400078410ff */
[-C--:B------:R-:W-:Y:S02]  /*4860*/  LEA.HI.X.SX32 R47, R199, R15.reuse, 0x2, P1 ;  /* 0x0000000fc72f7211 */ /* 0x080fe400008f16ff */
[-C--:B------:R-:W-:Y:S02]  /*4870*/  LEA R52, P1, R181, R88.reuse, 0x2 ;  /* 0x00000058b5347211 */ /* 0x080fe400078210ff */
[-C--:B------:R-:W-:Y:S01]  /*4880*/  LEA.HI.X.SX32 R49, R195, R15.reuse, 0x2, P0 ;  /* 0x0000000fc3317211 */ /* 0x080fe200000f16ff */
[----:B--2---:R-:W-:Y:S01]  /*4890*/  ULEA UR7, UR7, UR4, 0x18 ;  /* 0x0000000407077291 */ /* 0x004fe2000f8ec03f */
[----:B------:R-:W-:Y:S01]  /*48a0*/  LEA R54, P0, R177, R88, 0x2 ;  /* 0x00000058b1367211 */ /* 0x000fe200078010ff */
[----:B------:R-:W-:Y:S01]  /*48b0*/  UIADD3 UR4, UR12, -0x40, URZ ;  /* 0xffffffc00c047890 */ /* 0x000fe2000fffe03f */
        /* <DEDUP_REMOVED lines=33> */
[----:B------:R-:W-:Y:S02]  /*4ad0*/  LEA R88, P1, R198, R88, 0x2 ;  /* 0x00000058c6587211 */ /* 0x000fe400078210ff */
[----:B------:R-:W-:Y:S02]  /*4ae0*/  LEA.HI.X.SX32 R85, R191, R15, 0x2, P0 ;  /* 0x0000000fbf557211 */ /* 0x000fe400000f16ff */
[----:B------:R-:W-:Y:S02]  /*4af0*/  ISETP.GE.AND P0, PT, R222, R12, PT ;  /* 0x0000000cde00720c */ /* 0x000fe40003f06270 */
[----:B------:R-:W-:-:S02]  /*4b00*/  LOP3.LUT R190, R4, 0xc, RZ, 0xfc, !PT ;  /* 0x0000000c04be7812 */ /* 0x000fc400078efcff */
[-C--:B------:R-:W-:Y:S02]  /*4b10*/  LEA.HI.X.SX32 R87, R194, R15.reuse, 0x2, P2 ;  /* 0x0000000fc2577211 */ /* 0x080fe400010f16ff */
[----:B------:R-:W-:Y:S02]  /*4b20*/  LEA.HI.X.SX32 R89, R198, R15, 0x2, P1 ;  /* 0x0000000fc6597211 */ /* 0x000fe400008f16ff */
[-C--:B------:R-:W-:Y:S02]  /*4b30*/  ISETP.GE.AND P2, PT, R0, R12.reuse, PT ;  /* 0x0000000c0000720c */ /* 0x080fe40003f46270 */
[----:B------:R-:W-:Y:S02]  /*4b40*/  ISETP.GE.AND P1, PT, R221, R12, PT ;  /* 0x0000000cdd00720c */ /* 0x000fe40003f26270 */
[----:B------:R-:W-:Y:S02]  /*4b50*/  SEL R23, R5, RZ, !P0 ;  /* 0x000000ff05177207 */ /* 0x000fe40004000000 */
[----:B------:R-:W-:-:S02]  /*4b60*/  LOP3.LUT R154, R4, 0xe, RZ, 0xfc, !PT ;  /* 0x0000000e049a7812 */ /* 0x000fc400078efcff */
[----:B------:R-:W-:Y:S02]  /*4b70*/  LOP3.LUT R251, R4, 0x10, RZ, 0xfc, !PT ;  /* 0x0000001004fb7812 */ /* 0x000fe400078efcff */
[-C--:B------:R-:W-:Y:S02]  /*4b80*/  ISETP.GE.AND P0, PT, R190, R12.reuse, PT ;  /* 0x0000000cbe00720c */ /* 0x080fe40003f06270 */
[----:B------:R-:W-:Y:S02]  /*4b90*/  LOP3.LUT R249, R4, 0x12, RZ, 0xfc, !PT ;  /* 0x0000001204f97812 */ /* 0x000fe400078efcff */
[C---:B------:R-:W-:Y:S02]  /*4ba0*/  SEL R15, R5.reuse, RZ, !P2 ;  /* 0x000000ff050f7207 */ /* 0x040fe40005000000 */
[----:B------:R-:W-:Y:S02]  /*4bb0*/  SEL R18, R5, RZ, !P1 ;  /* 0x000000ff05127207 */ /* 0x000fe40004800000 */
[----:B------:R-:W-:-:S02]  /*4bc0*/  ISETP.GE.AND P2, PT, R154, R12, PT ;  /* 0x0000000c9a00720c */ /* 0x000fc40003f46270 */
[-C--:B------:R-:W-:Y:S02]  /*4bd0*/  ISETP.GE.AND P1, PT, R251, R12.reuse, PT ;  /* 0x0000000cfb00720c */ /* 0x080fe40003f26270 */
[----:B------:R-:W-:Y:S02]  /*4be0*/  SEL R100, R5, RZ, !P0 ;  /* 0x000000ff05647207 */ /* 0x000fe40004000000 */
[C---:B------:R-:W-:Y:S02]  /*4bf0*/  LOP3.LUT R247, R4.reuse, 0x14, RZ, 0xfc, !PT ;  /* 0x0000001404f77812 */ /* 0x040fe400078efcff */
[C---:B------:R-:W-:Y:S02]  /*4c00*/  LOP3.LUT R245, R4.reuse, 0x16, RZ, 0xfc, !PT ;  /* 0x0000001604f57812 */ /* 0x040fe400078efcff */
[----:B------:R-:W-:Y:S02]  /*4c10*/  ISETP.GE.AND P0, PT, R249, R12, PT ;  /* 0x0000000cf900720c */ /* 0x000fe40003f06270 */
[----:B------:R-:W-:-:S02]  /*4c20*/  LOP3.LUT R243, R4, 0x18, RZ, 0xfc, !PT ;  /* 0x0000001804f37812 */ /* 0x000fc400078efcff */
[C---:B------:R-:W-:Y:S02]  /*4c30*/  SEL R16, R5.reuse, RZ, !P2 ;  /* 0x000000ff05107207 */ /* 0x040fe40005000000 */
[----:B------:R-:W-:Y:S02]  /*4c40*/  SEL R17, R5, RZ, !P1 ;  /* 0x000000ff05117207 */ /* 0x000fe40004800000 */
[-C--:B------:R-:W-:Y:S02]  /*4c50*/  ISETP.GE.AND P2, PT, R247, R12.reuse, PT ;  /* 0x0000000cf700720c */ /* 0x080fe40003f46270 */
[----:B------:R-:W-:Y:S02]  /*4c60*/  ISETP.GE.AND P1, PT, R245, R12, PT ;  /* 0x0000000cf500720c */ /* 0x000fe40003f26270 */
[----:B------:R-:W-:Y:S02]  /*4c70*/  SEL R104, R5, RZ, !P0 ;  /* 0x000000ff05687207 */ /* 0x000fe40004000000 */
[----:B------:R-:W-:-:S02]  /*4c80*/  LOP3.LUT R241, R4, 0x1a, RZ, 0xfc, !PT ;  /* 0x0000001a04f17812 */ /* 0x000fc400078efcff */
[C---:B------:R-:W-:Y:S02]  /*4c90*/  LOP3.LUT R239, R4.reuse, 0x1c, RZ, 0xfc, !PT ;  /* 0x0000001c04ef7812 */ /* 0x040fe400078efcff */
[-C--:B------:R-:W-:Y:S02]  /*4ca0*/  ISETP.GE.AND P0, PT, R243, R12.reuse, PT ;  /* 0x0000000cf300720c */ /* 0x080fe40003f06270 */
[C---:B------:R-:W-:Y:S02]  /*4cb0*/  LOP3.LUT R237, R4.reuse, 0x1e, RZ, 0xfc, !PT ;  /* 0x0000001e04ed7812 */ /* 0x040fe400078efcff */
[C---:B------:R-:W-:Y:S02]  /*4cc0*/  SEL R105, R5.reuse, RZ, !P2 ;  /* 0x000000ff05697207 */ /* 0x040fe40005000000 */
[----:B------:R-:W-:Y:S02]  /*4cd0*/  SEL R106, R5, RZ, !P1 ;  /* 0x000000ff056a7207 */ /* 0x000fe40004800000 */
[----:B------:R-:W-:-:S02]  /*4ce0*/  ISETP.GE.AND P6, PT, R4, R12, PT ;  /* 0x0000000c0400720c */ /* 0x000fc40003fc6270 */
[-C--:B------:R-:W-:Y:S02]  /*4cf0*/  ISETP.GE.AND P2, PT, R241, R12.reuse, PT ;  /* 0x0000000cf100720c */ /* 0x080fe40003f46270 */
[-C--:B------:R-:W-:Y:S02]  /*4d00*/  ISETP.GE.AND P1, PT, R239, R12.reuse, PT ;  /* 0x0000000cef00720c */ /* 0x080fe40003f26270 */
[----:B------:R-:W-:Y:S02]  /*4d10*/  SEL R107, R5, RZ, !P0 ;  /* 0x000000ff056b7207 */ /* 0x000fe40004000000 */
[----:B------:R-:W-:Y:S02]  /*4d20*/  ISETP.GE.AND P0, PT, R237, R12, PT ;  /* 0x0000000ced00720c */ /* 0x000fe40003f06270 */
[C---:B------:R-:W-:Y:S02]  /*4d30*/  SEL R19, R5.reuse, RZ, !P6 ;  /* 0x000000ff05137207 */ /* 0x040fe40007000000 */
[----:B------:R-:W-:-:S02]  /*4d40*/  SEL R24, R5, RZ, !P2 ;  /* 0x000000ff05187207 */ /* 0x000fc40005000000 */
[C---:B------:R-:W-:Y:S02]  /*4d50*/  SEL R12, R5.reuse, RZ, !P1 ;  /* 0x000000ff050c7207 */ /* 0x040fe40004800000 */
[----:B------:R-:W-:Y:S02]  /*4d60*/  SEL R5, R5, RZ, !P0 ;  /* 0x000000ff05057207 */ /* 0x000fe40004000000 */
[-C--:B------:R-:W-:Y:S02]  /*4d70*/  ISETP.GE.AND P0, PT, R224, R20.reuse, PT ;  /* 0x00000014e000720c */ /* 0x080fe40003f06270 */
[-C--:B------:R-:W-:Y:S02]  /*4d80*/  ISETP.GE.AND P1, PT, R4, R20.reuse, PT ;  /* 0x000000140400720c */ /* 0x080fe40003f26270 */
[----:B------:R-:W-:Y:S02]  /*4d90*/  SEL R235, RZ, 0x4, P0 ;  /* 0x00000004ffeb7807 */ /* 0x000fe40000000000 */
[----:B------:R-:W-:-:S02]  /*4da0*/  ISETP.GE.AND P0, PT, R222, R20, PT ;  /* 0x00000014de00720c */ /* 0x000fc40003f06270 */
[----:B------:R-:W-:Y:S02]  /*4db0*/  SEL R233, RZ, 0x4, P1 ;  /* 0x00000004ffe97807 */ /* 0x000fe40000800000 */
[----:B------:R-:W-:Y:S02]  /*4dc0*/  SEL R229, RZ, 0x4, P0 ;  /* 0x00000004ffe57807 */ /* 0x000fe40000000000 */
[-C--:B------:R-:W-:Y:S02]  /*4dd0*/  ISETP.GE.AND P0, PT, R221, R20.reuse, PT ;  /* 0x00000014dd00720c */ /* 0x080fe40003f06270 */
[----:B------:R-:W-:Y:S02]  /*4de0*/  ISETP.GE.AND P1, PT, R223, R20, PT ;  /* 0x00000014df00720c */ /* 0x000fe40003f26270 */
[----:B------:R-:W-:Y:S02]  /*4df0*/  SEL R227, RZ, 0x4, P0 ;  /* 0x00000004ffe37807 */ /* 0x000fe40000000000 */
[----:B------:R-:W-:-:S02]  /*4e00*/  SEL R231, RZ, 0x4, P1 ;  /* 0x00000004ffe77807 */ /* 0x000fc40000800000 */
[-C--:B------:R-:W-:Y:S02]  /*4e10*/  ISETP.GE.AND P0, PT, R154, R20.reuse, PT ;  /* 0x000000149a00720c */ /* 0x080fe40003f06270 */
[-C--:B------:R-:W-:Y:S02]  /*4e20*/  ISETP.GE.AND P1, PT, R0, R20.reuse, PT ;  /* 0x000000140000720c */ /* 0x080fe40003f26270 */
[----:B------:R-:W-:Y:S02]  /*4e30*/  SEL R225, RZ, 0x4, P0 ;  /* 0x00000004ffe17807 */ /* 0x000fe40000000000 */
[----:B------:R-:W-:Y:S02]  /*4e40*/  SEL R228, RZ, 0x4, P1 ;  /* 0x00000004ffe47807 */ /* 0x000fe40000800000 */
[-C--:B------:R-:W-:Y:S02]  /*4e50*/  ISETP.GE.AND P0, PT, R249, R20.reuse, PT ;  /* 0x00000014f900720c */ /* 0x080fe40003f06270 */
        /* <DEDUP_REMOVED lines=13> */
[----:B-1----:R-:W-:Y:S02]  /*4f30*/  LOP3.LUT R4, R21, 0x1f, RZ, 0xc0, !PT ;  /* 0x0000001f15047812 */ /* 0x002fe400078ec0ff */
[----:B------:R-:W-:Y:S02]  /*4f40*/  SEL R25, RZ, 0x4, P0 ;  /* 0x00000004ff197807 */ /* 0x000fe40000000000 */
[----:B------:R-:W-:Y:S02]  /*4f50*/  SEL R154, RZ, 0x4, P1 ;  /* 0x00000004ff9a7807 */ /* 0x000fe40000800000 */
[-C--:B------:R-:W-:Y:S02]  /*4f60*/  ISETP.GE.AND P0, PT, R4, R20.reuse, PT ;  /* 0x000000140400720c */ /* 0x080fe40003f06270 */
[----:B------:R-:W-:Y:S01]  /*4f70*/  ISETP.GE.AND P1, PT, R239, R20, PT ;  /* 0x00000014ef00720c */ /* 0x000fe20003f26270 */
[----:B------:R-:W1:Y:S01]  /*4f80*/  S2R R4, SR_TID.X ;  /* 0x0000000000047919 */ /* 0x000e620000002100 */
[----:B------:R-:W-:-:S02]  /*4f90*/  SEL R20, RZ, 0x4, P0 ;  /* 0x00000004ff147807 */ /* 0x000fc40000000000 */
[----:B------:R-:W-:Y:S02]  /*4fa0*/  SEL R21, RZ, 0x4, P1 ;  /* 0x00000004ff157807 */ /* 0x000fe40000800000 */
[----:B------:R-:W-:Y:S02]  /*4fb0*/  ISETP.GT.AND P0, PT, R155, 0x3f, PT ;  /* 0x0000003f9b00780c */ /* 0x000fe40003f04270 */
[----:B------:R-:W-:Y:S02]  /*4fc0*/  @P5 LOP3.LUT R6, R6, 0x800000, RZ, 0xfc, !PT ;  /* 0x0080000006065812 */ /* 0x000fe400078efcff */
[----:B------:R-:W-:Y:S02]  /*4fd0*/  SEL R233, R233, RZ, P0 ;  /* 0x000000ffe9e97207 */ /* 0x000fe40000000000 */
[----:B------:R-:W-:Y:S02]  /*4fe0*/  SEL R235, R235, RZ, P0 ;  /* 0x000000ffebeb7207 */ /* 0x000fe40000000000 */
[----:B------:R-:W-:-:S02]  /*4ff0*/  SEL R231, R231, RZ, P0 ;  /* 0x000000ffe7e77207 */ /* 0x000fc40000000000 */
[----:B------:R-:W-:Y:S02]  /*5000*/  SEL R229, R229, RZ, P0 ;  /* 0x000000ffe5e57207 */ /* 0x000fe40000000000 */
[----:B------:R-:W-:Y:S02]  /*5010*/  SEL R228, R228, RZ, P0 ;  /* 0x000000ffe4e47207 */ /* 0x000fe40000000000 */
[----:B------:R-:W-:Y:S02]  /*5020*/  SEL R227, R227, RZ, P0 ;  /* 0x000000ffe3e37207 */ /* 0x000fe40000000000 */
        /* <DEDUP_REMOVED lines=11> */
[----:B------:R-:W-:Y:S02]  /*50e0*/  ISETP.NE.U32.AND P5, PT, R100, RZ, PT ;  /* 0x000000ff6400720c */ /* 0x000fe40003fa5070 */
[CC--:B------:R-:W-:Y:S02]  /*50f0*/  LEA R100, P0, R162.reuse, R112.reuse, 0x2 ;  /* 0x00000070a2647211 */ /* 0x0c0fe400078010ff */
[----:B------:R-:W-:Y:S02]  /*5100*/  LEA R108, P6, R173, R112, 0x2 ;  /* 0x00000070ad6c7211 */ /* 0x000fe400078c10ff */
[----:B------:R-:W-:-:S02]  /*5110*/  LEA.HI.X.SX32 R101, R162, R13, 0x2, P0 ;  /* 0x0000000da2657211 */ /* 0x000fc400000f16ff */
[-C--:B------:R-:W-:Y:S02]  /*5120*/  LEA R102, P0, R7, R112.reuse, 0x2 ;  /* 0x0000007007667211 */ /* 0x080fe400078010ff */
[-C--:B------:R-:W-:Y:S02]  /*5130*/  LEA.HI.X.SX32 R109, R173, R13.reuse, 0x2, P6 ;  /* 0x0000000dad6d7211 */ /* 0x080fe400030f16ff */
[----:B------:R-:W-:Y:S02]  /*5140*/  LEA R110, P6, R171, R112, 0x2 ;  /* 0x00000070ab6e7211 */ /* 0x000fe400078c10ff */
[----:B------:R-:W-:Y:S02]  /*5150*/  LEA.HI.X.SX32 R103, R7, R13, 0x2, P0 ;  /* 0x0000000d07677211 */ /* 0x000fe400000f16ff */
[----:B------:R-:W-:Y:S02]  /*5160*/  ISETP.NE.U32.AND P4, PT, R104, RZ, PT ;  /* 0x000000ff6800720c */ /* 0x000fe40003f85070 */
[----:B------:R-:W-:-:S02]  /*5170*/  ISETP.NE.U32.AND P3, PT, R106, RZ, PT ;  /* 0x000000ff6a00720c */ /* 0x000fc40003f65070 */
[-C--:B------:R-:W-:Y:S02]  /*5180*/  LEA R104, P0, R168, R112.reuse, 0x2 ;  /* 0x00000070a8687211 */ /* 0x080fe400078010ff */
[-C--:B------:R-:W-:Y:S02]  /*5190*/  LEA R106, P1, R172, R112.reuse, 0x2 ;  /* 0x00000070ac6a7211 */ /* 0x080fe400078210ff */
[-C--:B------:R-:W-:Y:S02]  /*51a0*/  LEA.HI.X.SX32 R111, R171, R13.reuse, 0x2, P6 ;  /* 0x0000000dab6f7211 */ /* 0x080fe400030f16ff */
[C---:B------:R-:W-:Y:S02]  /*51b0*/  LEA R112, P6, R169.reuse, R112, 0x2 ;  /* 0x00000070a9707211 */ /* 0x040fe400078c10ff */
[----:B------:R-:W-:Y:S02]  /*51c0*/  LOP3.LUT R6, R6, 0xfeffffff, RZ, 0xc0, !PT ;  /* 0xfeffffff06067812 */ /* 0x000fe400078ec0ff */
[----:B------:R-:W-:-:S02]  /*51d0*/  LEA.HI.X.SX32 R113, R169, R13, 0x2, P6 ;  /* 0x0000000da9717211 */ /* 0x000fc400030f16ff */
[----:B------:R-:W-:Y:S02]  /*51e0*/  @P5 LOP3.LUT R6, R6, 0x1000000, RZ, 0xfc, !PT ;  /* 0x0100000006065812 */ /* 0x000fe400078efcff */
[----:B------:R-:W-:Y:S02]  /*51f0*/  ISETP.NE.U32.AND P6, PT, R19, RZ, PT ;  /* 0x000000ff1300720c */ /* 0x000fe40003fc5070 */
[----:B------:R-:W-:Y:S02]  /*5200*/  ISETP.NE.U32.AND P5, PT, R22, RZ, PT ;  /* 0x000000ff1600720c */ /* 0x000fe40003fa5070 */
[----:B------:R-:W-:Y:S02]  /*5210*/  ISETP.NE.U32.AND P2, PT, R105, RZ, PT ;  /* 0x000000ff6900720c */ /* 0x000fe40003f45070 */
[----:B------:R-:W-:Y:S02]  /*5220*/  LEA.HI.X.SX32 R105, R168, R13, 0x2, P0 ;  /* 0x0000000da8697211 */ /* 0x000fe400000f16ff */
[----:B------:R-:W-:-:S02]  /*5230*/  ISETP.NE.U32.AND P0, PT, R107, RZ, PT ;  /* 0x000000ff6b00720c */ /* 0x000fc40003f05070 */
[----:B------:R-:W-:Y:S01]  /*5240*/  LEA.HI.X.SX32 R107, R172, R13, 0x2, P1 ;  /* 0x0000000dac6b7211 */ /* 0x000fe200008f16ff */
[C---:B------:R-:W-:Y:S01]  /*5250*/  VIADD R13, R2.reuse, UR7 ;  /* 0x00000007020d7c36 */ /* 0x040fe20008000000 */
[----:B------:R-:W-:Y:S02]  /*5260*/  LOP3.LUT R19, R2, 0x10, RZ, 0x3c, !PT ;  /* 0x0000001002137812 */ /* 0x000fe400078e3cff */
[----:B-1----:R-:W-:Y:S02]  /*5270*/  SHF.R.U32.HI R4, RZ, 0x6, R4 ;  /* 0x00000006ff047819 */ /* 0x002fe40000011604 */
[----:B------:R-:W-:Y:S01]  /*5280*/  @!PT LDS RZ, [RZ] ;  /* 0x00000000fffff984 */ /* 0x000fe20000000800 */
[----:B------:R-:W-:Y:S01]  /*5290*/  @!PT LDS RZ, [RZ] ;  /* 0x00000000fffff984 */ /* 0x000fe20000000800 */
[----:B------:R-:W-:Y:S01]  /*52a0*/  @!PT LDS RZ, [RZ] ;  /* 0x00000000fffff984 */ /* 0x000fe20000000800 */
[----:B------:R1:W-:Y:S01]  /*52b0*/  LDGSTS.E [R13+0x20000], desc[UR16][R90.64], P6 ;  /* 0x200000005a0d7fae */ /* 0x0003e2000b121850 */
[----:B------:R-:W-:Y:S01]  /*52c0*/  ISETP.NE.U32.AND P6, PT, R14, RZ, PT ;  /* 0x000000ff0e00720c */ /* 0x000fe20003fc5070 */
[----:B------:R-:W-:Y:S01]  /*52d0*/  VIADD R14, R19, UR7 ;  /* 0x00000007130e7c36 */ /* 0x000fe20008000000 */
[----:B------:R-:W-:Y:S01]  /*52e0*/  LOP3.LUT R19, R2, 0x20, RZ, 0x3c, !PT ;  /* 0x0000002002137812 */ /* 0x000fe200078e3cff */
[----:B------:R2:W-:Y:S01]  /*52f0*/  LDGSTS.E [R13+0x20008], desc[UR16][R92.64], P5 ;  /* 0x200080005c0d7fae */ /* 0x0005e2000a921850 */
[----:B------:R-:W-:-:S02]  /*5300*/  ISETP.NE.U32.AND P5, PT, R23, RZ, PT ;  /* 0x000000ff1700720c */ /* 0x000fc40003fa5070 */
[----:B------:R-:W-:Y:S01]  /*5310*/  ISETP.NE.U32.AND P1, PT, R24, RZ, PT ;  /* 0x000000ff1800720c */ /* 0x000fe20003f25070 */
[----:B------:R-:W3:Y:S01]  /*5320*/  S2R R23, SR_TID.X ;  /* 0x0000000000177919 */ /* 0x000ee20000002100 */
[----:B------:R-:W-:-:S05]  /*5330*/  SGXT.U32 R4, R4, 0x1 ;  /* 0x000000010404781a */ /* 0x000fca0000000000 */
[----:B------:R4:W-:Y:S01]  /*5340*/  LDGSTS.E [R14+0x20000], desc[UR16][R94.64], P6 ;  /* 0x200000005e0e7fae */ /* 0x0009e2000b121850 */
[----:B------:R-:W-:Y:S02]  /*5350*/  ISETP.NE.U32.AND P6, PT, R18, RZ, PT ;  /* 0x000000ff1200720c */ /* 0x000fe40003fc5070 */
[C---:B------:R-:W-:Y:S01]  /*5360*/  LOP3.LUT R18, R2.reuse, 0x30, RZ, 0x3c, !PT ;  /* 0x0000003002127812 */ /* 0x040fe200078e3cff */
[----:B------:R5:W-:Y:S01]  /*5370*/  LDGSTS.E [R14+0x20008], desc[UR16][R96.64], P5 ;  /* 0x20008000600e7fae */ /* 0x000be2000a921850 */
[----:B------:R-:W-:Y:S01]  /*5380*/  ISETP.NE.U32.AND P5, PT, R15, RZ, PT ;  /* 0x000000ff0f00720c */ /* 0x000fe20003fa5070 */
[----:B------:R-:W-:Y:S01]  /*5390*/  VIADD R15, R19, UR7 ;  /* 0x00000007130f7c36 */ /* 0x000fe20008000000 */
[----:B------:R-:W-:-:S05]  /*53a0*/  LOP3.LUT R19, R2, 0x60, RZ, 0x3c, !PT ;  /* 0x0000006002137812 */ /* 0x000fca00078e3cff */
[----:B------:R-:W-:-:S06]  /*53b0*/  VIADD R19, R19, UR7 ;  /* 0x0000000713137c36 */ /* 0x000fcc0008000000 */
[----:B------:R5:W-:Y:S01]  /*53c0*/  LDGSTS.E [R15+0x20000], desc[UR16][R98.64], P5 ;  /* 0x20000000620f7fae */ /* 0x000be2000a921850 */
[----:B------:R-:W-:-:S03]  /*53d0*/  LOP3.LUT P5, RZ, R6, 0x1000000, RZ, 0xc0, !PT ;  /* 0x0100000006ff7812 */ /* 0x000fc600078ac0ff */
[----:B------:R5:W-:Y:S01]  /*53e0*/  LDGSTS.E [R15+0x20008], desc[UR16][R100.64], P6 ;  /* 0x20008000640f7fae */ /* 0x000be2000b121850 */
[----:B------:R-:W-:Y:S01]  /*53f0*/  ISETP.NE.U32.AND P6, PT, R16, RZ, PT ;  /* 0x000000ff1000720c */ /* 0x000fe20003fc5070 */
[----:B------:R-:W-:Y:S01]  /*5400*/  VIADD R16, R18, UR7 ;  /* 0x0000000712107c36 */ /* 0x000fe20008000000 */
[----:B------:R-:W-:Y:S02]  /*5410*/  LOP3.LUT R18, R2, 0x40, RZ, 0x3c, !PT ;  /* 0x0000004002127812 */ /* 0x000fe400078e3cff */
[----:B---3--:R-:W-:-:S04]  /*5420*/  SHF.R.U32.HI R22, RZ, 0x6, R23 ;  /* 0x00000006ff167819 */ /* 0x008fc80000011617 */
[----:B------:R-:W-:Y:S01]  /*5430*/  SGXT.U32 R22, R22, 0x1 ;  /* 0x000000011616781a */ /* 0x000fe20000000000 */
[----:B------:R3:W-:Y:S01]  /*5440*/  LDGSTS.E [R16+0x20000], desc[UR16][R102.64], P5 ;  /* 0x2000000066107fae */ /* 0x0007e2000a921850 */
[----:B------:R-:W-:Y:S02]  /*5450*/  LOP3.LUT P5, RZ, R6, 0x800000, RZ, 0xc0, !PT ;  /* 0x0080000006ff7812 */ /* 0x000fe400078ac0ff */
[----:B------:R-:W-:Y:S01]  /*5460*/  LOP3.LUT R22, R22, 0x2, RZ, 0xfc, !PT ;  /* 0x0000000216167812 */ /* 0x000fe200078efcff */
[----:B------:R3:W-:Y:S01]  /*5470*/  LDGSTS.E [R16+0x20008], desc[UR16][R104.64], P6 ;  /* 0x2000800068107fae */ /* 0x0007e2000b121850 */
[----:B------:R-:W-:Y:S01]  /*5480*/  ISETP.NE.U32.AND P6, PT, R17, RZ, PT ;  /* 0x000000ff1100720c */ /* 0x000fe20003fc5070 */
[----:B------:R-:W-:Y:S01]  /*5490*/  VIADD R17, R18, UR7 ;  /* 0x0000000712117c36 */ /* 0x000fe20008000000 */
[----:B------:R-:W-:Y:S02]  /*54a0*/  LOP3.LUT R18, R2, 0x50, RZ, 0x3c, !PT ;  /* 0x0000005002127812 */ /* 0x000fe400078e3cff */
[----:B------:R-:W-:-:S03]  /*54b0*/  LOP3.LUT R6, R6, 0xffdfffff, RZ, 0xc0, !PT ;  /* 0xffdfffff06067812 */ /* 0x000fc600078ec0ff */
[----:B------:R-:W-:-:S06]  /*54c0*/  VIADD R18, R18, UR7 ;  /* 0x0000000712127c36 */ /* 0x000fcc0008000000 */
[----:B------:R3:W-:Y:S04]  /*54d0*/  LDGSTS.E [R17+0x20000], desc[UR16][R106.64], P6 ;  /* 0x200000006a117fae */ /* 0x0007e8000b121850 */
[----:B------:R3:W-:Y:S01]  /*54e0*/  LDGSTS.E [R17+0x20008], desc[UR16][R108.64], P4 ;  /* 0x200080006c117fae */ /* 0x0007e2000a121850 */
[----:B------:R-:W-:-:S03]  /*54f0*/  ISETP.NE.U32.AND P4, PT, R20, RZ, PT ;  /* 0x000000ff1400720c */ /* 0x000fc60003f85070 */
[----:B------:R3:W-:Y:S04]  /*5500*/  LDGSTS.E [R18+0x20000], desc[UR16][R110.64], P2 ;  /* 0x200000006e127fae */ /* 0x0007e80009121850 */
[----:B------:R3:W-:Y:S04]  /*5510*/  LDGSTS.E [R18+0x20008], desc[UR16][R112.64], P3 ;  /* 0x2000800070127fae */ /* 0x0007e80009921850 */
[----:B------:R3:W-:Y:S01]  /*5520*/  LDGSTS.E [R19+0x20000], desc[UR16][R114.64], P0 ;  /* 0x2000000072137fae */ /* 0x0007e20008121850 */
[----:B------:R-:W-:Y:S02]  /*5530*/  ISETP.GE.AND P0, PT, R4, UR4, PT ;  /* 0x0000000404007c0c */ /* 0x000fe4000bf06270 */
[----:B------:R-:W-:Y:S01]  /*5540*/  SHF.R.U32.HI R4, RZ, 0x6, R23 ;  /* 0x00000006ff047819 */ /* 0x000fe20000011617 */
[----:B------:R3:W-:Y:S01]  /*5550*/  LDGSTS.E [R19+0x20008], desc[UR16][R116.64], P1 ;  /* 0x2000800074137fae */ /* 0x0007e20008921850 */
[----:B------:R-:W-:-:S02]  /*5560*/  ISETP.GE.AND P1, PT, R22, UR4, PT ;  /* 0x0000000416007c0c */ /* 0x000fc4000bf26270 */
[----:B------:R-:W-:Y:S02]  /*5570*/  SGXT.U32 R4, R4, 0x1 ;  /* 0x000000010404781a */ /* 0x000fe40000000000 */
[----:B------:R-:W-:Y:S02]  /*5580*/  SEL R22, RZ, 0x4, P1 ;  /* 0x00000004ff167807 */ /* 0x000fe40000800000 */
[----:B------:R-:W-:Y:S02]  /*5590*/  LOP3.LUT R4, R4, 0x4, RZ, 0xfc, !PT ;  /* 0x0000000404047812 */ /* 0x000fe400078efcff */
[----:B------:R-:W-:Y:S02]  /*55a0*/  @P4 LOP3.LUT R6, R6, 0x200000, RZ, 0xfc, !PT ;  /* 0x0020000006064812 */ /* 0x000fe400078efcff */
[----:B------:R-:W-:Y:S02]  /*55b0*/  ISETP.GE.AND P1, PT, R4, UR4, PT ;  /* 0x0000000404007c0c */ /* 0x000fe4000bf26270 */
[----:B------:R-:W-:-:S02]  /*55c0*/  SHF.R.U32.HI R4, RZ, 0x6, R23 ;  /* 0x00000006ff047819 */ /* 0x000fc40000011617 */
[----:B------:R-:W-:Y:S02]  /*55d0*/  SEL R23, RZ, 0x4, P1 ;  /* 0x00000004ff177807 */ /* 0x000fe40000800000 */
[----:B------:R-:W-:Y:S02]  /*55e0*/  SGXT.U32 R4, R4, 0x1 ;  /* 0x000000010404781a */ /* 0x000fe40000000000 */
[----:B------:R-:W-:Y:S02]  /*55f0*/  ISETP.NE.U32.AND P4, PT, R21, RZ, PT ;  /* 0x000000ff1500720c */ /* 0x000fe40003f85070 */
[----:B------:R-:W-:Y:S02]  /*5600*/  LOP3.LUT R4, R4, 0x6, RZ, 0xfc, !PT ;  /* 0x0000000604047812 */ /* 0x000fe400078efcff */
[----:B------:R-:W-:Y:S02]  /*5610*/  SEL R20, RZ, 0x4, P0 ;  /* 0x00000004ff147807 */ /* 0x000fe40000000000 */
[----:B------:R-:W-:-:S02]  /*5620*/  ISETP.GE.AND P1, PT, R4, UR4, PT ;  /* 0x0000000404007c0c */ /* 0x000fc4000bf26270 */
[----:B------:R-:W1:Y:S01]  /*5630*/  S2R R4, SR_TID.X ;  /* 0x0000000000047919 */ /* 0x000e620000002100 */
[----:B------:R-:W-:Y:S02]  /*5640*/  ISETP.GT.AND P0, PT, R155, 0x5f, PT ;  /* 0x0000005f9b00780c */ /* 0x000fe40003f04270 */
[----:B------:R-:W-:Y:S02]  /*5650*/  SEL R21, RZ, 0x4, P1 ;  /* 0x00000004ff157807 */ /* 0x000fe40000800000 */
[----:B------:R-:W-:Y:S02]  /*5660*/  ISETP.GE.AND P1, PT, R0, UR4, PT ;  /* 0x0000000400007c0c */ /* 0x000fe4000bf26270 */
[----:B------:R-:W3:Y:S01]  /*5670*/  LDL.LU R0, [R1+0xfc] ;  /* 0x0000fc0001007983 */ /* 0x000ee20000300800 */
[----:B------:R-:W-:Y:S02]  /*5680*/  LOP3.LUT R6, R6, 0xffbfffff, RZ, 0xc0, !PT ;  /* 0xffbfffff06067812 */ /* 0x000fe400078ec0ff */
[----:B------:R-:W-:-:S02]  /*5690*/  SEL R22, R22, RZ, P0 ;  /* 0x000000ff16167207 */ /* 0x000fc40000000000 */
[----:B------:R-:W-:Y:S02]  /*56a0*/  SEL R23, R23, RZ, P0 ;  /* 0x000000ff17177207 */ /* 0x000fe40000000000 */
[----:B------:R-:W-:Y:S02]  /*56b0*/  @P4 LOP3.LUT R6, R6, 0x400000, RZ, 0xfc, !PT ;  /* 0x0040000006064812 */ /* 0x000fe400078efcff */
[----:B-1----:R-:W-:Y:S02]  /*56c0*/  SHF.R.U32.HI R4, RZ, 0x6, R4 ;  /* 0x00000006ff047819 */ /* 0x002fe40000011604 */
[----:B------:R-:W-:Y:S02]  /*56d0*/  ISETP.NE.U32.AND P6, PT, R12, RZ, PT ;  /* 0x000000ff0c00720c */ /* 0x000fe40003fc5070 */
[----:B------:R-:W-:Y:S02]  /*56e0*/  SGXT.U32 R4, R4, 0x1 ;  /* 0x000000010404781a */ /* 0x000fe40000000000 */
[----:B------:R-:W-:-:S02]  /*56f0*/  SEL R20, R20, RZ, P0 ;  /* 0x000000ff14147207 */ /* 0x000fc40000000000 */
[----:B------:R-:W-:-:S04]  /*5700*/  LOP3.LUT R4, R4, 0xa, RZ, 0xfc, !PT ;  /* 0x0000000a04047812 */ /* 0x000fc800078efcff */
[----:B------:R-:W-:Y:S02]  /*5710*/  ISETP.GE.AND P2, PT, R4, UR4, PT ;  /* 0x0000000404007c0c */ /* 0x000fe4000bf46270 */
[----:B------:R-:W1:Y:S01]  /*5720*/  S2R R4, SR_TID.X ;  /* 0x0000000000047919 */ /* 0x000e620000002100 */
[----:B------:R-:W-:Y:S02]  /*5730*/  ISETP.NE.U32.AND P3, PT, R22, RZ, PT ;  /* 0x000000ff1600720c */ /* 0x000fe40003f65070 */
[----:B------:R-:W-:Y:S02]  /*5740*/  SEL R22, RZ, 0x4, P1 ;  /* 0x00000004ff167807 */ /* 0x000fe40000800000 */
[----:B------:R-:W-:Y:S02]  /*5750*/  ISETP.NE.U32.AND P4, PT, R5, RZ, PT ;  /* 0x000000ff0500720c */ /* 0x000fe40003f85070 */
[----:B------:R-:W-:Y:S02]  /*5760*/  ISETP.NE.U32.AND P1, PT, R23, RZ, PT ;  /* 0x000000ff1700720c */ /* 0x000fe40003f25070 */
[----:B------:R-:W-:-:S02]  /*5770*/  SEL R24, RZ, 0x4, P2 ;  /* 0x00000004ff187807 */ /* 0x000fc40001000000 */
[----:B------:R-:W-:Y:S02]  /*5780*/  LOP3.LUT R23, R2, 0x70, RZ, 0x3c, !PT ;  /* 0x0000007002177812 */ /* 0x000fe400078e3cff */
[----:B------:R-:W-:-:S03]  /*5790*/  SEL R24, R24, RZ, P0 ;  /* 0x000000ff18187207 */ /* 0x000fc60000000000 */
[----:B------:R-:W-:Y:S01]  /*57a0*/  VIADD R23, R23, UR7 ;  /* 0x0000000717177c36 */ /* 0x000fe20008000000 */
[----:B------:R-:W-:-:S04]  /*57b0*/  ISETP.NE.U32.AND P2, PT, R24, RZ, PT ;  /* 0x000000ff1800720c */ /* 0x000fc80003f45070 */
[----:B------:R3:W-:Y:S04]  /*57c0*/  LDGSTS.E [R23+0x20000], desc[UR16][R118.64], P6 ;  /* 0x2000000076177fae */ /* 0x0007e8000b121850 */
[----:B------:R3:W-:Y:S04]  /*57d0*/  LDGSTS.E [R23+0x20008], desc[UR16][R120.64], P4 ;  /* 0x2000800078177fae */ /* 0x0007e8000a121850 */
[----:B------:R-:W0:Y:S01]  /*57e0*/  LDGDEPBAR ;  /* 0x00000000000079af */ /* 0x000e220000000000 */
[----:B-1----:R-:W-:-:S04]  /*57f0*/  SHF.R.U32.HI R4, RZ, 0x6, R4 ;  /* 0x00000006ff047819 */ /* 0x002fc80000011604 */
[----:B------:R-:W-:-:S04]  /*5800*/  SGXT.U32 R4, R4, 0x1 ;  /* 0x000000010404781a */ /* 0x000fc80000000000 */
[----:B------:R-:W-:-:S04]  /*5810*/  LOP3.LUT R12, R4, 0xc, RZ, 0xfc, !PT ;  /* 0x0000000c040c7812 */ /* 0x000fc800078efcff */
[----:B------:R-:W-:-:S04]  /*5820*/  ISETP.GE.AND P6, PT, R12, UR4, PT ;  /* 0x000000040c007c0c */ /* 0x000fc8000bfc6270 */
[----:B------:R-:W-:Y:S02]  /*5830*/  SEL R5, RZ, 0x4, P6 ;  /* 0x00000004ff057807 */ /* 0x000fe40003000000 */
[----:B------:R-:W-:Y:S02]  /*5840*/  ISETP.NE.U32.AND P4, PT, R233, RZ, PT ;  /* 0x000000ffe900720c */ /* 0x000fe40003f85070 */
[----:B------:R-:W-:-:S04]  /*5850*/  SEL R5, R5, RZ, P0 ;  /* 0x000000ff05057207 */ /* 0x000fc80000000000 */
[----:B------:R-:W-:Y:S01]  /*5860*/  ISETP.NE.U32.AND P6, PT, R5, RZ, PT ;  /* 0x000000ff0500720c */ /* 0x000fe20003fc5070 */
[----:B------:R-:W-:-:S04]  /*5870*/  IMAD.SHL.U32 R5, R8, 0x20, RZ ;  /* 0x0000002008057824 */ /* 0x000fc800078e00ff */
[----:B------:R-:W-:-:S04]  /*5880*/  IMAD.WIDE R90, R5, 0x4, R90 ;  /* 0x00000004055a7825 */ /* 0x000fc800078e025a */
[----:B--2---:R-:W-:-:S04]  /*5890*/  IMAD.WIDE R92, R5, 0x4, R92 ;  /* 0x00000004055c7825 */ /* 0x004fc800078e025c */
[----:B----4-:R-:W-:-:S04]  /*58a0*/  IMAD.WIDE R94, R5, 0x4, R94 ;  /* 0x00000004055e7825 */ /* 0x010fc800078e025e */
[----:B-----5:R-:W-:-:S04]  /*58b0*/  IMAD.WIDE R96, R5, 0x4, R96 ;  /* 0x0000000405607825 */ /* 0x020fc800078e0260 */
[----:B------:R-:W-:-:S04]  /*58c0*/  IMAD.WIDE R98, R5, 0x4, R98 ;  /* 0x0000000405627825 */ /* 0x000fc800078e0262 */
[----:B------:R-:W-:-:S04]  /*58d0*/  IMAD.WIDE R100, R5, 0x4, R100 ;  /* 0x0000000405647825 */ /* 0x000fc800078e0264 */
[----:B---3--:R-:W-:-:S04]  /*58e0*/  IMAD.WIDE R102, R5, 0x4, R102 ;  /* 0x0000000405667825 */ /* 0x008fc800078e0266 */
[----:B------:R-:W-:-:S04]  /*58f0*/  IMAD.WIDE R104, R5, 0x4, R104 ;  /* 0x0000000405687825 */ /* 0x000fc800078e0268 */
[----:B------:R-:W-:-:S04]  /*5900*/  IMAD.WIDE R106, R5, 0x4, R106 ;  /* 0x00000004056a7825 */ /* 0x000fc800078e026a */
[----:B------:R-:W-:-:S04]  /*5910*/  IMAD.WIDE R108, R5, 0x4, R108 ;  /* 0x00000004056c7825 */ /* 0x000fc800078e026c */
[----:B------:R-:W-:-:S04]  /*5920*/  IMAD.WIDE R110, R5, 0x4, R110 ;  /* 0x00000004056e7825 */ /* 0x000fc800078e026e */
[----:B------:R-:W-:-:S05]  /*5930*/  VIADD R24, R0, UR7 ;  /* 0x0000000700187c36 */ /* 0x000fca0008000000 */
[----:B------:R1:W-:Y:S04]  /*5940*/  LDGSTS.E [R24], desc[UR16][R122.64], P5 ;  /* 0x000000007a187fae */ /* 0x0003e8000a921850 */
[----:B------:R2:W-:Y:S04]  /*5950*/  LDGSTS.E [R24+0x400], desc[UR16][R126.64], P5 ;  /* 0x004000007e187fae */ /* 0x0005e8000a921850 */
        /* <DEDUP_REMOVED lines=16> */
[----:B------:R5:W-:Y:S01]  /*5a60*/  LDGSTS.E [R24+0x4800], desc[UR16][R34.64], P5 ;  /* 0x0480000022187fae */ /* 0x000be2000a921850 */
[----:B------:R-:W-:-:S03]  /*5a70*/  LOP3.LUT R12, R0, 0x40, RZ, 0x3c, !PT ;  /* 0x00000040000c7812 */ /* 0x000fc600078e3cff */
[----:B------:R5:W-:Y:S04]  /*5a80*/  LDGSTS.E [R24+0x4c00], desc[UR16][R38.64], P5 ;  /* 0x04c0000026187fae */ /* 0x000be8000a921850 */
[----:B------:R5:W-:Y:S04]  /*5a90*/  LDGSTS.E [R24+0x5000], desc[UR16][R42.64], P5 ;  /* 0x050000002a187fae */ /* 0x000be8000a921850 */
[----:B------:R5:W-:Y:S04]  /*5aa0*/  LDGSTS.E [R24+0x5400], desc[UR16][R46.64], P5 ;  /* 0x054000002e187fae */ /* 0x000be8000a921850 */
[----:B------:R5:W-:Y:S04]  /*5ab0*/  LDGSTS.E [R24+0x5800], desc[UR16][R50.64], P5 ;  /* 0x0580000032187fae */ /* 0x000be8000a921850 */
[----:B------:R5:W-:Y:S01]  /*5ac0*/  LDGSTS.E [R24+0x5c00], desc[UR16][R54.64], P5 ;  /* 0x05c0000036187fae */ /* 0x000be2000a921850 */
[----:B------:R-:W-:-:S03]  /*5ad0*/  VIADD R12, R12, UR7 ;  /* 0x000000070c0c7c36 */ /* 0x000fc60008000000 */
        /* <DEDUP_REMOVED lines=40> */
[----:B------:R-:W0:Y:S01]  /*5d60*/  LDGDEPBAR ;  /* 0x00000000000079af */ /* 0x000e220000000000 */
[----:B------:R-:W-:Y:S01]  /*5d70*/  BAR.SYNC.DEFER_BLOCKING 0x0 ;  /* 0x0000000000007b1d */ /* 0x000fe20000010000 */
[----:B------:R-:W-:-:S05]  /*5d80*/  ISETP.NE.U32.AND P5, PT, R235, RZ, PT ;  /* 0x000000ffeb00720c */ /* 0x000fca0003fa5070 */
[----:B------:R-:W-:Y:S01]  /*5d90*/  @!PT LDS RZ, [RZ] ;  /* 0x00000000fffff984 */ /* 0x000fe20000000800 */
[----:B------:R-:W-:Y:S01]  /*5da0*/  @!PT LDS RZ, [RZ] ;  /* 0x00000000fffff984 */ /* 0x000fe20000000800 */
[----:B------:R-:W-:Y:S01]  /*5db0*/  @!PT LDS RZ, [RZ] ;  /* 0x00000000fffff984 */ /* 0x000fe20000000800 */
[----:B------:R5:W-:Y:S01]  /*5dc0*/  LDGSTS.E [R13+0x22000], desc[UR16][R90.64], P4 ;  /* 0x220000005a0d7fae */ /* 0x000be2000a121850 */
[----:B------:R-:W-:-:S07]  /*5dd0*/  ISETP.NE.U32.AND P4, PT, R231, RZ, PT ;  /* 0x000000ffe700720c */ /* 0x000fce0003f85070 */
[----:B------:R5:W-:Y:S01]  /*5de0*/  LDGSTS.E [R13+0x22008], desc[UR16][R92.64], P5 ;  /* 0x220080005c0d7fae */ /* 0x000be2000a921850 */
[----:B------:R-:W-:-:S05]  /*5df0*/  ISETP.NE.U32.AND P5, PT, R229, RZ, PT ;  /* 0x000000ffe500720c */ /* 0x000fca0003fa5070 */
[----:B------:R5:W-:Y:S01]  /*5e00*/  LDGSTS.E [R14+0x22000], desc[UR16][R94.64], P4 ;  /* 0x220000005e0e7fae */ /* 0x000be2000a121850 */
[----:B------:R-:W-:-:S07]  /*5e10*/  ISETP.NE.U32.AND P4, PT, R228, RZ, PT ;  /* 0x000000ffe400720c */ /* 0x000fce0003f85070 */
[----:B------:R-:W-:Y:S01]  /*5e20*/  LDGSTS.E [R14+0x22008], desc[UR16][R96.64], P5 ;  /* 0x22008000600e7fae */ /* 0x000fe2000a921850 */
[----:B------:R-:W-:-:S05]  /*5e30*/  ISETP.NE.U32.AND P5, PT, R227, RZ, PT ;  /* 0x000000ffe300720c */ /* 0x000fca0003fa5070 */
[----:B------:R-:W-:Y:S01]  /*5e40*/  LDGSTS.E [R15+0x22000], desc[UR16][R98.64], P4 ;  /* 0x22000000620f7fae */ /* 0x000fe2000a121850 */
        /* <DEDUP_REMOVED lines=10> */
[----:B------:R-:W-:Y:S01]  /*5ef0*/  ISETP.NE.U32.AND P5, PT, R221, RZ, PT ;  /* 0x000000ffdd00720c */ /* 0x000fe20003fa5070 */
[----:B------:R-:W-:-:S04]  /*5f00*/  IMAD.WIDE R112, R5, 0x4, R112 ;  /* 0x0000000405707825 */ /* 0x000fc800078e0270 */
[----:B------:R-:W-:Y:S01]  /*5f10*/  LDGSTS.E [R18+0x22000], desc[UR16][R110.64], P4 ;  /* 0x220000006e127fae */ /* 0x000fe2000a121850 */
[----:B------:R-:W-:Y:S01]  /*5f20*/  ISETP.NE.U32.AND P4, PT, R154, RZ, PT ;  /* 0x000000ff9a00720c */ /* 0x000fe20003f85070 */
[----:B------:R-:W-:-:S06]  /*5f30*/  IMAD.WIDE R114, R5, 0x4, R114 ;  /* 0x0000000405727825 */ /* 0x000fcc00078e0272 */
[----:B------:R-:W-:Y:S01]  /*5f40*/  LDGSTS.E [R18+0x22008], desc[UR16][R112.64], P5 ;  /* 0x2200800070127fae */ /* 0x000fe2000a921850 */
[----:B------:R-:W-:Y:S01]  /*5f50*/  ISETP.NE.U32.AND P5, PT, R190, RZ, PT ;  /* 0x000000ffbe00720c */ /* 0x000fe20003fa5070 */
[----:B------:R-:W-:-:S04]  /*5f60*/  IMAD.WIDE R116, R5, 0x4, R116 ;  /* 0x0000000405747825 */ /* 0x000fc800078e0274 */
[----:B------:R-:W-:Y:S01]  /*5f70*/  LDGSTS.E [R19+0x22000], desc[UR16][R114.64], P4 ;  /* 0x2200000072137fae */ /* 0x000fe2000a121850 */
[----:B------:R-:W-:Y:S01]  /*5f80*/  LOP3.LUT P4, RZ, R6, 0x400000, RZ, 0xc0, !PT ;  /* 0x0040000006ff7812 */ /* 0x000fe2000788c0ff */
[----:B------:R-:W-:-:S06]  /*5f90*/  IMAD.WIDE R118, R5, 0x4, R118 ;  /* 0x0000000405767825 */ /* 0x000fcc00078e0276 */
[----:B------:R-:W-:Y:S01]  /*5fa0*/  LDGSTS.E [R19+0x22008], desc[UR16][R116.64], P5 ;  /* 0x2200800074137fae */ /* 0x000fe2000a921850 */
[----:B------:R-:W-:Y:S01]  /*5fb0*/  ISETP.NE.U32.AND P5, PT, R25, RZ, PT ;  /* 0x000000ff1900720c */ /* 0x000fe20003fa5070 */
[----:B------:R-:W-:-:S04]  /*5fc0*/  IMAD.WIDE R120, R5, 0x4, R120 ;  /* 0x0000000405787825 */ /* 0x000fc800078e0278 */
[----:B------:R-:W-:Y:S01]  /*5fd0*/  LDGSTS.E [R23+0x22000], desc[UR16][R118.64], P4 ;  /* 0x2200000076177fae */ /* 0x000fe2000a121850 */
[----:B------:R-:W-:Y:S01]  /*5fe0*/  LOP3.LUT P4, RZ, R6, 0x200000, RZ, 0xc0, !PT ;  /* 0x0020000006ff7812 */ /* 0x000fe2000788c0ff */
[----:B------:R-:W-:-:S06]  /*5ff0*/  IMAD.SHL.U32 R6, R9, 0x20, RZ ;  /* 0x0000002009067824 */ /* 0x000fcc00078e00ff */
[----:B------:R-:W-:Y:S01]  /*6000*/  LDGSTS.E [R23+0x22008], desc[UR16][R120.64], P5 ;  /* 0x2200800078177fae */ /* 0x000fe2000a921850 */
[----:B-1----:R-:W-:-:S03]  /*6010*/  IMAD.WIDE R122, R6, 0x4, R122 ;  /* 0x00000004067a7825 */ /* 0x002fc600078e027a */
[----:B------:R-:W0:Y:S01]  /*6020*/  LDGDEPBAR ;  /* 0x00000000000079af */ /* 0x000e220000000000 */
[----:B--2---:R-:W-:-:S04]  /*6030*/  IMAD.WIDE R126, R6, 0x4, R126 ;  /* 0x00000004067e7825 */ /* 0x004fc800078e027e */
[C---:B---3--:R-:W-:Y:S01]  /*6040*/  IMAD.WIDE R130, R6.reuse, 0x4, R130 ;  /* 0x0000000406827825 */ /* 0x048fe200078e0282 */
[----:B------:R-:W-:Y:S03]  /*6050*/  LDGSTS.E [R24+0x8000], desc[UR16][R122.64], P4 ;  /* 0x080000007a187fae */ /* 0x000fe6000a121850 */
[C---:B----4-:R-:W-:Y:S01]  /*6060*/  IMAD.WIDE R134, R6.reuse, 0x4, R134 ;  /* 0x0000000406867825 */ /* 0x050fe200078e0286 */
[----:B------:R-:W-:Y:S03]  /*6070*/  LDGSTS.E [R24+0x8400], desc[UR16][R126.64], P4 ;  /* 0x084000007e187fae */ /* 0x000fe6000a121850 */
[C---:B-----5:R-:W-:Y:S01]  /*6080*/  IMAD.WIDE R138, R6.reuse, 0x4, R138 ;  /* 0x00000004068a7825 */ /* 0x060fe200078e028a */
[----:B------:R-:W-:Y:S03]  /*6090*/  LDGSTS.E [R24+0x8800], desc[UR16][R130.64], P4 ;  /* 0x0880000082187fae */ /* 0x000fe6000a121850 */
[C---:B------:R-:W-:Y:S01]  /*60a0*/  IMAD.WIDE R142, R6.reuse, 0x4, R142 ;  /* 0x00000004068e7825 */ /* 0x040fe200078e028e */
        /* <DEDUP_REMOVED lines=72> */
[----:B------:R-:W1:Y:S03]  /*6530*/  S2R R233, SR_TID.X ;  /* 0x0000000000e97919 */ /* 0x000e660000002100 */
        /* <DEDUP_REMOVED lines=42> */
[----:B------:R-:W-:Y:S01]  /*67e0*/  IMAD.WIDE R88, R6, 0x4, R88 ;  /* 0x0000000406587825 */ /* 0x000fe200078e0258 */
[----:B------:R-:W-:Y:S04]  /*67f0*/  LDGSTS.E [R12+0xf200], desc[UR16][R76.64], P4 ;  /* 0x0f2000004c0c7fae */ /* 0x000fe8000a121850 */
[----:B------:R-:W-:Y:S04]  /*6800*/  LDGSTS.E [R12+0xf600], desc[UR16][R80.64], P4 ;  /* 0x0f600000500c7fae */ /* 0x000fe8000a121850 */
[----:B------:R-:W-:Y:S04]  /*6810*/  LDGSTS.E [R12+0xfa00], desc[UR16][R84.64], P4 ;  /* 0x0fa00000540c7fae */ /* 0x000fe8000a121850 */
[----:B------:R-:W-:Y:S04]  /*6820*/  LDGSTS.E [R12+0xfe00], desc[UR16][R88.64], P4 ;  /* 0x0fe00000580c7fae */ /* 0x000fe8000a121850 */
[----:B------:R-:W0:Y:S01]  /*6830*/  LDGDEPBAR ;  /* 0x00000000000079af */ /* 0x000e220000000000 */
[----:B-1----:R-:W-:-:S02]  /*6840*/  LOP3.LUT R235, R233, 0x1f, RZ, 0xc0, !PT ;  /* 0x0000001fe9eb7812 */ /* 0x002fc400078ec0ff */
[----:B------:R-:W-:Y:S02]  /*6850*/  LOP3.LUT R233, R4, 0xe, RZ, 0xfc, !PT ;  /* 0x0000000e04e97812 */ /* 0x000fe400078efcff */
[----:B------:R-:W-:Y:S02]  /*6860*/  ISETP.GE.AND P4, PT, R235, UR4, PT ;  /* 0x00000004eb007c0c */ /* 0x000fe4000bf86270 */
[----:B------:R-:W-:Y:S02]  /*6870*/  ISETP.NE.U32.AND P5, PT, R20, RZ, PT ;  /* 0x000000ff1400720c */ /* 0x000fe40003fa5070 */
[----:B------:R-:W-:Y:S02]  /*6880*/  SEL R9, RZ, 0x4, P4 ;  /* 0x00000004ff097807 */ /* 0x000fe40002000000 */
[----:B------:R-:W-:Y:S01]  /*6890*/  ISETP.GE.AND P4, PT, R233, UR4, PT ;  /* 0x00000004e9007c0c */ /* 0x000fe2000bf86270 */
[C---:B------:R-:W-:Y:S01]  /*68a0*/  IMAD.WIDE R90, R5.reuse, 0x4, R90 ;  /* 0x00000004055a7825 */ /* 0x040fe200078e025a */
[----:B------:R-:W-:Y:S02]  /*68b0*/  BAR.SYNC.DEFER_BLOCKING 0x0 ;  /* 0x0000000000007b1d */ /* 0x000fe40000010000 */
[----:B------:R-:W-:Y:S01]  /*68c0*/  SEL R20, RZ, 0x4, P4 ;  /* 0x00000004ff147807 */ /* 0x000fe20002000000 */
[----:B------:R-:W-:Y:S01]  /*68d0*/  IMAD.WIDE R92, R5, 0x4, R92 ;  /* 0x00000004055c7825 */ /* 0x000fe200078e025c */
[----:B------:R-:W-:-:S02]  /*68e0*/  ISETP.GE.AND P4, PT, R251, UR4, PT ;  /* 0x00000004fb007c0c */ /* 0x000fc4000bf86270 */
[----:B------:R-:W-:Y:S01]  /*68f0*/  SEL R20, R20, RZ, P0 ;  /* 0x000000ff14147207 */ /* 0x000fe20000000000 */
[----:B------:R-:W-:Y:S01]  /*6900*/  IMAD.WIDE R94, R5, 0x4, R94 ;  /* 0x00000004055e7825 */ /* 0x000fe200078e025e */
[----:B------:R-:W-:Y:S01]  /*6910*/  @!PT LDS RZ, [RZ] ;  /* 0x00000000fffff984 */ /* 0x000fe20000000800 */
[----:B------:R-:W-:Y:S01]  /*6920*/  @!PT LDS RZ, [RZ] ;  /* 0x00000000fffff984 */ /* 0x000fe20000000800 */
[----:B------:R-:W-:Y:S01]  /*6930*/  @!PT LDS RZ, [RZ] ;  /* 0x00000000fffff984 */ /* 0x000fe20000000800 */
[----:B------:R1:W-:Y:S01]  /*6940*/  LDGSTS.E [R13+0x24000], desc[UR16][R90.64], P5 ;  /* 0x240000005a0d7fae */ /* 0x0003e2000a921850 */
[----:B------:R-:W-:-:S03]  /*6950*/  ISETP.GE.AND P5, PT, R243, UR4, PT ;  /* 0x00000004f3007c0c */ /* 0x000fc6000bfa6270 */
[----:B------:R2:W-:Y:S01]  /*6960*/  LDGSTS.E [R13+0x24008], desc[UR16][R92.64], P3 ;  /* 0x240080005c0d7fae */ /* 0x0005e20009921850 */
[----:B------:R-:W-:Y:S02]  /*6970*/  ISETP.NE.U32.AND P3, PT, R20, RZ, PT ;  /* 0x000000ff1400720c */ /* 0x000fe40003f65070 */
[----:B------:R-:W-:Y:S01]  /*6980*/  SEL R20, RZ, 0x4, P4 ;  /* 0x00000004ff147807 */ /* 0x000fe20002000000 */
[----:B------:R-:W-:Y:S01]  /*6990*/  LDGSTS.E [R14+0x24000], desc[UR16][R94.64], P1 ;  /* 0x240000005e0e7fae */ /* 0x000fe20008921850 */
[----:B------:R-:W-:Y:S02]  /*69a0*/  ISETP.GE.AND P4, PT, R249, UR4, PT ;  /* 0x00000004f9007c0c */ /* 0x000fe4000bf86270 */
[----:B-1----:R-:W-:Y:S02]  /*69b0*/  SEL R90, RZ, 0x4, P5 ;  /* 0x00000004ff5a7807 */ /* 0x002fe40002800000 */
[----:B------:R-:W-:Y:S02]  /*69c0*/  ISETP.GE.AND P5, PT, R241, UR4, PT ;  /* 0x00000004f1007c0c */ /* 0x000fe4000bfa6270 */
[----:B--2---:R-:W-:-:S02]  /*69d0*/  SEL R13, RZ, 0x4, P4 ;  /* 0x00000004ff0d7807 */ /* 0x004fc40002000000 */
[----:B------:R-:W-:Y:S02]  /*69e0*/  ISETP.GE.AND P4, PT, R247, UR4, PT ;  /* 0x00000004f7007c0c */ /* 0x000fe4000bf86270 */
[----:B------:R-:W-:Y:S02]  /*69f0*/  SEL R20, R20, RZ, P0 ;  /* 0x000000ff14147207 */ /* 0x000fe40000000000 */
[----:B------:R-:W-:Y:S02]  /*6a00*/  SEL R25, RZ, 0x4, P5 ;  /* 0x00000004ff197807 */ /* 0x000fe40002800000 */
[----:B------:R-:W-:Y:S02]  /*6a10*/  ISETP.GE.AND P5, PT, R239, UR4, PT ;  /* 0x00000004ef007c0c */ /* 0x000fe4000bfa6270 */
[----:B------:R-:W-:Y:S02]  /*6a20*/  SEL R92, RZ, 0x4, P4 ;  /* 0x00000004ff5c7807 */ /* 0x000fe40002000000 */
[----:B------:R-:W-:-:S02]  /*6a30*/  ISETP.NE.U32.AND P4, PT, R20, RZ, PT ;  /* 0x000000ff1400720c */ /* 0x000fc40003f85070 */
[----:B------:R-:W-:Y:S02]  /*6a40*/  ISETP.GE.AND P1, PT, R245, UR4, PT ;  /* 0x00000004f5007c0c */ /* 0x000fe4000bf26270 */
[----:B------:R-:W-:Y:S02]  /*6a50*/  SEL R13, R13, RZ, P0 ;  /* 0x000000ff0d0d7207 */ /* 0x000fe40000000000 */
[----:B------:R-:W-:Y:S02]  /*6a60*/  SEL R20, RZ, 0x4, P5 ;  /* 0x00000004ff147807 */ /* 0x000fe40002800000 */
[----:B------:R-:W-:Y:S02]  /*6a70*/  ISETP.GE.AND P5, PT, R237, UR4, PT ;  /* 0x00000004ed007c0c */ /* 0x000fe4000bfa6270 */
[----:B------:R-:W-:Y:S02]  /*6a80*/  SEL R91, RZ, 0x4, P1 ;  /* 0x00000004ff5b7807 */ /* 0x000fe40000800000 */
[----:B------:R-:W-:-:S02]  /*6a90*/  ISETP.NE.U32.AND P1, PT, R13, RZ, PT ;  /* 0x000000ff0d00720c */ /* 0x000fc40003f25070 */
[----:B------:R-:W-:Y:S02]  /*6aa0*/  SEL R13, RZ, 0x4, P5 ;  /* 0x00000004ff0d7807 */ /* 0x000fe40002800000 */
        /* <DEDUP_REMOVED lines=9> */
[----:B------:R-:W-:Y:S02]  /*6b40*/  ISETP.NE.U32.AND P0, PT, R21, RZ, PT ;  /* 0x000000ff1500720c */ /* 0x000fe40003f05070 */
[----:B------:R-:W-:Y:S01]  /*6b50*/  ISETP.NE.U32.AND P5, PT, R22, RZ, PT ;  /* 0x000000ff1600720c */ /* 0x000fe20003fa5070 */
[----:B------:R-:W-:-:S04]  /*6b60*/  IMAD.WIDE R96, R5, 0x4, R96 ;  /* 0x0000000405607825 */ /* 0x000fc800078e0260 */
[----:B------:R-:W-:-:S04]  /*6b70*/  IMAD.WIDE R98, R5, 0x4, R98 ;  /* 0x0000000405627825 */ /* 0x000fc800078e0262 */
[C---:B------:R-:W-:Y:S02]  /*6b80*/  IMAD.WIDE R100, R5.reuse, 0x4, R100 ;  /* 0x0000000405647825 */ /* 0x040fe400078e0264 */
[----:B------:R-:W-:Y:S02]  /*6b90*/  LDGSTS.E [R14+0x24008], desc[UR16][R96.64], P0 ;  /* 0x24008000600e7fae */ /* 0x000fe40008121850 */
[C---:B------:R-:W-:Y:S01]  /*6ba0*/  IMAD.WIDE R102, R5.reuse, 0x4, R102 ;  /* 0x0000000405667825 */ /* 0x040fe200078e0266 */
[----:B------:R-:W-:Y:S01]  /*6bb0*/  ISETP.NE.U32.AND P0, PT, R92, RZ, PT ;  /* 0x000000ff5c00720c */ /* 0x000fe20003f05070 */
[----:B------:R-:W-:Y:S02]  /*6bc0*/  LDGSTS.E [R15+0x24000], desc[UR16][R98.64], P5 ;  /* 0x24000000620f7fae */ /* 0x000fe4000a921850 */
[----:B------:R-:W-:Y:S01]  /*6bd0*/  IMAD.WIDE R104, R5, 0x4, R104 ;  /* 0x0000000405687825 */ /* 0x000fe200078e0268 */
[----:B------:R-:W-:Y:S01]  /*6be0*/  ISETP.NE.U32.AND P5, PT, R91, RZ, PT ;  /* 0x000000ff5b00720c */ /* 0x000fe20003fa5070 */
[----:B------:R-:W-:Y:S02]  /*6bf0*/  LDGSTS.E [R15+0x24008], desc[UR16][R100.64], P2 ;  /* 0x24008000640f7fae */ /* 0x000fe40009121850 */
[C---:B------:R-:W-:Y:S01]  /*6c00*/  IMAD.WIDE R106, R5.reuse, 0x4, R106 ;  /* 0x00000004056a7825 */ /* 0x040fe200078e026a */
[----:B------:R-:W-:Y:S01]  /*6c10*/  ISETP.NE.U32.AND P2, PT, R90, RZ, PT ;  /* 0x000000ff5a00720c */ /* 0x000fe20003f45070 */
[----:B------:R-:W-:Y:S02]  /*6c20*/  LDGSTS.E [R16+0x24000], desc[UR16][R102.64], P6 ;  /* 0x2400000066107fae */ /* 0x000fe4000b121850 */
[----:B------:R-:W-:Y:S01]  /*6c30*/  IMAD.WIDE R108, R5, 0x4, R108 ;  /* 0x00000004056c7825 */ /* 0x000fe200078e026c */
[----:B------:R-:W-:Y:S01]  /*6c40*/  ISETP.NE.U32.AND P6, PT, R25, RZ, PT ;  /* 0x000000ff1900720c */ /* 0x000fe20003fc5070 */
[----:B------:R-:W-:Y:S01]  /*6c50*/  LDGSTS.E [R16+0x24008], desc[UR16][R104.64], P3 ;  /* 0x2400800068107fae */ /* 0x000fe20009921850 */
[----:B------:R-:W-:-:S03]  /*6c60*/  ISETP.NE.U32.AND P3, PT, R20, RZ, PT ;  /* 0x000000ff1400720c */ /* 0x000fc60003f65070 */
[----:B------:R-:W-:Y:S01]  /*6c70*/  LDGSTS.E [R17+0x24000], desc[UR16][R106.64], P4 ;  /* 0x240000006a117fae */ /* 0x000fe2000a121850 */
[----:B------:R-:W-:Y:S01]  /*6c80*/  ISETP.NE.U32.AND P4, PT, R13, RZ, PT ;  /* 0x000000ff0d00720c */ /* 0x000fe20003f85070 */
[----:B------:R-:W-:Y:S02]  /*6c90*/  IMAD.WIDE R110, R5, 0x4, R110 ;  /* 0x00000004056e7825 */ /* 0x000fe400078e026e */
[----:B------:R-:W-:Y:S01]  /*6ca0*/  LDGSTS.E [R17+0x24008], desc[UR16][R108.64], P1 ;  /* 0x240080006c117fae */ /* 0x000fe20008921850 */
[----:B------:R-:W-:Y:S01]  /*6cb0*/  ISETP.NE.U32.AND P1, PT, R9, RZ, PT ;  /* 0x000000ff0900720c */ /* 0x000fe20003f25070 */
[C---:B------:R-:W-:Y:S02]  /*6cc0*/  IMAD.WIDE R112, R5.reuse, 0x4, R112 ;  /* 0x0000000405707825 */ /* 0x040fe400078e0270 */
[----:B------:R-:W-:Y:S02]  /*6cd0*/  LDGSTS.E [R18+0x24000], desc[UR16][R110.64], P0 ;  /* 0x240000006e127fae */ /* 0x000fe40008121850 */
[----:B------:R-:W-:-:S02]  /*6ce0*/  IMAD.WIDE R114, R5, 0x4, R114 ;  /* 0x0000000405727825 */ /* 0x000fc400078e0272 */
[----:B------:R-:W-:Y:S02]  /*6cf0*/  LDGSTS.E [R18+0x24008], desc[UR16][R112.64], P5 ;  /* 0x2400800070127fae */ /* 0x000fe4000a921850 */
[C---:B------:R-:W-:Y:S02]  /*6d00*/  IMAD.WIDE R116, R5.reuse, 0x4, R116 ;  /* 0x0000000405747825 */ /* 0x040fe400078e0274 */
[----:B------:R-:W-:Y:S02]  /*6d10*/  LDGSTS.E [R19+0x24000], desc[UR16][R114.64], P2 ;  /* 0x2400000072137fae */ /* 0x000fe40009121850 */
[C---:B------:R-:W-:Y:S02]  /*6d20*/  IMAD.WIDE R118, R5.reuse, 0x4, R118 ;  /* 0x0000000405767825 */ /* 0x040fe400078e0276 */
[----:B------:R-:W-:Y:S02]  /*6d30*/  LDGSTS.E [R19+0x24008], desc[UR16][R116.64], P6 ;  /* 0x2400800074137fae */ /* 0x000fe4000b121850 */
[----:B------:R-:W-:-:S02]  /*6d40*/  IMAD.WIDE R120, R5, 0x4, R120 ;  /* 0x0000000405787825 */ /* 0x000fc400078e0278 */
[----:B------:R-:W-:Y:S02]  /*6d50*/  LDGSTS.E [R23+0x24000], desc[UR16][R118.64], P3 ;  /* 0x2400000076177fae */ /* 0x000fe40009921850 */
[C---:B------:R-:W-:Y:S02]  /*6d60*/  IMAD.WIDE R122, R6.reuse, 0x4, R122 ;  /* 0x00000004067a7825 */ /* 0x040fe400078e027a */
[----:B------:R-:W-:Y:S02]  /*6d70*/  LDGSTS.E [R23+0x24008], desc[UR16][R120.64], P4 ;  /* 0x2400800078177fae */ /* 0x000fe4000a121850 */
[C---:B------:R-:W-:Y:S02]  /*6d80*/  IMAD.WIDE R126, R6.reuse, 0x4, R126 ;  /* 0x00000004067e7825 */ /* 0x040fe400078e027e */
[----:B------:R-:W0:Y:S02]  /*6d90*/  LDGDEPBAR ;  /* 0x00000000000079af */ /* 0x000e240000000000 */
        /* <DEDUP_REMOVED lines=63> */
[----:B------:R1:W-:Y:S02]  /*7190*/  LDGSTS.E [R24+0x17c00], desc[UR16][R86.64], P1 ;  /* 0x17c0000056187fae */ /* 0x0003e40008921850 */
        /* <DEDUP_REMOVED lines=33> */
[----:B------:R2:W-:Y:S02]  /*73b0*/  LDGSTS.E [R12+0x14200], desc[UR16][R28.64], P1 ;  /* 0x142000001c0c7fae */ /* 0x0005e40008921850 */
[C---:B------:R-:W-:Y:S02]  /*73c0*/  IMAD.WIDE R40, R6.reuse, 0x4, R40 ;  /* 0x0000000406287825 */ /* 0x040fe400078e0228 */
[----:B------:R3:W-:Y:S02]  /*73d0*/  LDGSTS.E [R12+0x14600], desc[UR16][R32.64], P1 ;  /* 0x14600000200c7fae */ /* 0x0007e40008921850 */
[C---:B------:R-:W-:Y:S02]  /*73e0*/  IMAD.WIDE R44, R6.reuse, 0x4, R44 ;  /* 0x00000004062c7825 */ /* 0x040fe400078e022c */
[----:B------:R4:W-:Y:S02]  /*73f0*/  LDGSTS.E [R12+0x14a00], desc[UR16][R36.64], P1 ;  /* 0x14a00000240c7fae */ /* 0x0009e40008921850 */
[C---:B------:R-:W-:Y:S01]  /*7400*/  IMAD.WIDE R48, R6.reuse, 0x4, R48 ;  /* 0x0000000406307825 */ /* 0x040fe200078e0230 */
[----:B------:R-:W-:Y:S01]  /*7410*/  ISETP.GE.AND P0, PT, R155, 0x20, PT ;  /* 0x000000209b00780c */ /* 0x000fe20003f06270 */
[----:B------:R5:W-:Y:S02]  /*7420*/  LDGSTS.E [R12+0x14e00], desc[UR16][R40.64], P1 ;  /* 0x14e00000280c7fae */ /* 0x000be40008921850 */
[----:B------:R-:W-:-:S02]  /*7430*/  IMAD.WIDE R52, R6, 0x4, R52 ;  /* 0x0000000406347825 */ /* 0x000fc400078e0234 */
[----:B------:R5:W-:Y:S02]  /*7440*/  LDGSTS.E [R12+0x15200], desc[UR16][R44.64], P1 ;  /* 0x152000002c0c7fae */ /* 0x000be40008921850 */
[C---:B------:R-:W-:Y:S02]  /*7450*/  IMAD.WIDE R56, R6.reuse, 0x4, R56 ;  /* 0x0000000406387825 */ /* 0x040fe400078e0238 */
[----:B------:R5:W-:Y:S02]  /*7460*/  LDGSTS.E [R12+0x15600], desc[UR16][R48.64], P1 ;  /* 0x15600000300c7fae */ /* 0x000be40008921850 */
[C---:B------:R-:W-:Y:S02]  /*7470*/  IMAD.WIDE R60, R6.reuse, 0x4, R60 ;  /* 0x00000004063c7825 */ /* 0x040fe400078e023c */
        /* <DEDUP_REMOVED lines=14> */
[----:B------:R5:W-:Y:S04]  /*7560*/  LDGSTS.E [R12+0x17600], desc[UR16][R80.64], P1 ;  /* 0x17600000500c7fae */ /* 0x000be80008921850 */
[----:B------:R5:W-:Y:S04]  /*7570*/  LDGSTS.E [R12+0x17a00], desc[UR16][R84.64], P1 ;  /* 0x17a00000540c7fae */ /* 0x000be80008921850 */
[----:B------:R5:W-:Y:S01]  /*7580*/  LDGSTS.E [R12+0x17e00], desc[UR16][R88.64], P1 ;  /* 0x17e00000580c7fae */ /* 0x000be20008921850 */
[----:B-1----:R-:W-:-:S03]  /*7590*/  CS2R R24, SRZ ;  /* 0x0000000000187805 */ /* 0x002fc6000001ff00 */
[----:B------:R-:W0:Y:S01]  /*75a0*/  LDGDEPBAR ;  /* 0x00000000000079af */ /* 0x000e220000000000 */
[----:B------:R-:W-:Y:S02]  /*75b0*/  CS2R R26, SRZ ;  /* 0x00000000001a7805 */ /* 0x000fe4000001ff00 */
[----:B--2---:R-:W-:Y:S02]  /*75c0*/  CS2R R28, SRZ ;  /* 0x00000000001c7805 */ /* 0x004fe4000001ff00 */
[----:B------:R-:W-:Y:S02]  /*75d0*/  CS2R R30, SRZ ;  /* 0x00000000001e7805 */ /* 0x000fe4000001ff00 */
[----:B---3--:R-:W-:Y:S02]  /*75e0*/  CS2R R32, SRZ ;  /* 0x0000000000207805 */ /* 0x008fe4000001ff00 */
[----:B------:R-:W-:Y:S02]  /*75f0*/  CS2R R34, SRZ ;  /* 0x0000000000227805 */ /* 0x000fe4000001ff00 */
[----:B----4-:R-:W-:-:S02]  /*7600*/  CS2R R36, SRZ ;  /* 0x0000000000247805 */ /* 0x010fc4000001ff00 */
[----:B------:R-:W-:Y:S02]  /*7610*/  CS2R R38, SRZ ;  /* 0x0000000000267805 */ /* 0x000fe4000001ff00 */
[----:B-----5:R-:W-:Y:S02]  /*7620*/  CS2R R40, SRZ ;  /* 0x0000000000287805 */ /* 0x020fe4000001ff00 */
[----:B------:R-:W-:Y:S02]  /*7630*/  CS2R R42, SRZ ;  /* 0x00000000002a7805 */ /* 0x000fe4000001ff00 */
[----:B------:R-:W-:Y:S02]  /*7640*/  CS2R R44, SRZ ;  /* 0x00000000002c7805 */ /* 0x000fe4000001ff00 */
[----:B------:R-:W-:Y:S02]  /*7650*/  CS2R R46, SRZ ;  /* 0x00000000002e7805 */ /* 0x000fe4000001ff00 */
[----:B------:R-:W-:-:S02]  /*7660*/  CS2R R48, SRZ ;  /* 0x0000000000307805 */ /* 0x000fc4000001ff00 */
[----:B------:R-:W-:Y:S02]  /*7670*/  CS2R R50, SRZ ;  /* 0x0000000000327805 */ /* 0x000fe4000001ff00 */
[----:B------:R-:W-:Y:S02]  /*7680*/  CS2R R52, SRZ ;  /* 0x0000000000347805 */ /* 0x000fe4000001ff00 */
        /* <DEDUP_REMOVED lines=48> */
[----:B------:R-:W-:Y:S01]  /*7990*/  CS2R R150, SRZ ;  /* 0x0000000000967805 */ /* 0x000fe2000001ff00 */
[----:B------:R-:W-:Y:S06]  /*79a0*/  @!P0 BRA `(.L_x_0) ;  /* 0x0000003c00d48947 */ /* 0x000fec0003800000 */
[----:B------:R-:W2:Y:S04]  /*79b0*/  LDL.LU R228, [R1+0x8] ;  /* 0x0000080001e47983 */ /* 0x000ea80000300800 */
[----:B------:R-:W3:Y:S04]  /*79c0*/  LDL.LU R226, [R1+0xc] ;  /* 0x00000c0001e27983 */ /* 0x000ee80000300800 */
[----:B------:R-:W4:Y:S04]  /*79d0*/  LDL.LU R224, [R1+0x10] ;  /* 0x0000100001e07983 */ /* 0x000f280000300800 */
[----:B------:R-:W4:Y:S04]  /*79e0*/  LDL.LU R222, [R1+0x14] ;  /* 0x0000140001de7983 */ /* 0x000f280000300800 */
[----:B------:R-:W4:Y:S04]  /*79f0*/  LDL.LU R203, [R1+0x18] ;  /* 0x0000180001cb7983 */ /* 0x000f280000300800 */
[----:B------:R-:W4:Y:S04]  /*7a00*/  LDL.LU R187, [R1+0x1c] ;  /* 0x00001c0001bb7983 */ /* 0x000f280000300800 */
[----:B------:R-:W4:Y:S04]  /*7a10*/  LDL.LU R214, [R1+0x20] ;  /* 0x0000200001d67983 */ /* 0x000f280000300800 */
[----:B------:R-:W4:Y:S01]  /*7a20*/  LDL.LU R167, [R1+0x24] ;  /* 0x0000240001a77983 */ /* 0x000f220000300800 */
[----:B------:R-:W-:-:S02]  /*7a30*/  SHF.R.S32.HI R9, RZ, 0x1f, R153 ;  /* 0x0000001fff097819 */ /* 0x000fc40000011499 */
[C---:B------:R-:W-:Y:S01]  /*7a40*/  IADD3 R196, P6, R153.reuse, R198, RZ ;  /* 0x000000c699c47210 */ /* 0x040fe20007fde0ff */
[----:B------:R-:W4:Y:S03]  /*7a50*/  LDL.LU R197, [R1+0x28] ;  /* 0x0000280001c57983 */ /* 0x000f260000300800 */
[-C--:B------:R-:W-:Y:S01]  /*7a60*/  LEA.HI.X.SX32 R198, R198, R9.reuse, 0x1, P6 ;  /* 0x00000009c6c67211 */ /* 0x080fe200030f0eff */
[----:B------:R-:W4:Y:S01]  /*7a70*/  LDL.LU R210, [R1+0x2c] ;  /* 0x00002c0001d27983 */ /* 0x000f220000300800 */
[C---:B------:R-:W-:Y:S02]  /*7a80*/  IADD3 R166, P6, R153.reuse, R170, RZ ;  /* 0x000000aa99a67210 */ /* 0x040fe40007fde0ff */
[----:B------:R-:W-:Y:S01]  /*7a90*/  IADD3 R192, P5, R153, R194, RZ ;  /* 0x000000c299c07210 */ /* 0x000fe20007fbe0ff */
[----:B------:R-:W4:Y:S01]  /*7aa0*/  LDL.LU R206, [R1+0x30] ;  /* 0x0000300001ce7983 */ /* 0x000f220000300800 */
[----:B------:R-:W-:-:S02]  /*7ab0*/  LEA.HI.X.SX32 R170, R170, R9, 0x1, P6 ;  /* 0x00000009aaaa7211 */ /* 0x000fc400030f0eff */
[C---:B------:R-:W-:Y:S01]  /*7ac0*/  IADD3 R143, P6, R153.reuse, R161, RZ ;  /* 0x000000a1998f7210 */ /* 0x040fe20007fde0ff */
[----:B------:R-:W4:Y:S01]  /*7ad0*/  LDL.LU R202, [R1+0x34] ;  /* 0x0000340001ca7983 */ /* 0x000f220000300800 */
[----:B------:R-:W-:Y:S02]  /*7ae0*/  IADD3 R190, P3, R153, R191, RZ ;  /* 0x000000bf99be7210 */ /* 0x000fe40007f7e0ff */
[----:B------:R-:W-:Y:S01]  /*7af0*/  LEA.HI.X.SX32 R144, R161, R9, 0x1, P6 ;  /* 0x00000009a1907211 */ /* 0x000fe200030f0eff */
[----:B------:R-:W4:Y:S01]  /*7b00*/  LDL.LU R179, [R1+0x38] ;  /* 0x0000380001b37983 */ /* 0x000f220000300800 */
[C---:B------:R-:W-:Y:S02]  /*7b10*/  IADD3 R22, P6, R153.reuse, R199, RZ ;  /* 0x000000c799167210 */ /* 0x040fe40007fde0ff */
[----:B------:R-:W-:Y:S01]  /*7b20*/  LEA.HI.X.SX32 R194, R194, R9, 0x1, P5 ;  /* 0x00000009c2c27211 */ /* 0x000fe200028f0eff */
[----:B------:R-:W4:Y:S01]  /*7b30*/  LDL.LU R13, [R1+0x3c] ;  /* 0x00003c00010d7983 */ /* 0x000f220000300800 */
[----:B------:R-:W-:-:S02]  /*7b40*/  IADD3 R158, P5, R153, R160, RZ ;  /* 0x000000a0999e7210 */ /* 0x000fc40007fbe0ff */
[----:B------:R-:W-:Y:S01]  /*7b50*/  LEA.HI.X.SX32 R191, R191, R9, 0x1, P3 ;  /* 0x00000009bfbf7211 */ /* 0x000fe200018f0eff */
[----:B------:R-:W4:Y:S01]  /*7b60*/  LDL.LU R15, [R1+0x40] ;  /* 0x00004000010f7983 */ /* 0x000f220000300800 */
[----:B------:R-:W-:-:S03]  /*7b70*/  IADD3 R154, P3, R153, R156, RZ ;  /* 0x0000009c999a7210 */ /* 0x000fc60007f7e0ff */
[----:B------:R-:W4:Y:S01]  /*7b80*/  LDL.LU R17, [R1+0x44] ;  /* 0x0000440001117983 */ /* 0x000f220000300800 */
[----:B------:R-:W-:-:S03]  /*7b90*/  LEA.HI.X.SX32 R130, R199, R9, 0x1, P6 ;  /* 0x00000009c7827211 */ /* 0x000fc600030f0eff */
[----:B------:R-:W4:Y:S01]  /*7ba0*/  LDL.LU R19, [R1+0x48] ;  /* 0x0000480001137983 */ /* 0x000f220000300800 */
[----:B------:R-:W-:-:S03]  /*7bb0*/  IADD3 R245, P6, R153, R246, RZ ;  /* 0x000000f699f57210 */ /* 0x000fc60007fde0ff */
[----:B------:R-:W4:Y:S01]  /*7bc0*/  LDL.LU R21, [R1+0x4c] ;  /* 0x00004c0001157983 */ /* 0x000f220000300800 */
[----:B------:R-:W-:Y:S02]  /*7bd0*/  LEA.HI.X.SX32 R160, R160, R9, 0x1, P5 ;  /* 0x00000009a0a07211 */ /* 0x000fe400028f0eff */
[C---:B------:R-:W-:Y:S01]  /*7be0*/  IADD3 R141, P5, R153.reuse, R163, RZ ;  /* 0x000000a3998d7210 */ /* 0x040fe20007fbe0ff */
[----:B------:R-:W-:Y:S01]  /*7bf0*/  STL [R1+0x104], R3 ;  /* 0x0001040301007387 */ /* 0x000fe20000100800 */
[----:B------:R-:W-:Y:S02]  /*7c00*/  LEA.HI.X.SX32 R156, R156, R9, 0x1, P3 ;  /* 0x000000099c9c7211 */ /* 0x000fe400018f0eff */
[C---:B------:R-:W-:Y:S01]  /*7c10*/  IADD3 R139, P3, R153.reuse, R165, RZ ;  /* 0x000000a5998b7210 */ /* 0x040fe20007f7e0ff */
[----:B------:R1:W-:Y:S01]  /*7c20*/  STL [R1+0x100], R2 ;  /* 0x0001000201007387 */ /* 0x0003e20000100800 */
[-C--:B------:R-:W-:Y:S02]  /*7c30*/  LEA.HI.X.SX32 R246, R246, R9.reuse, 0x1, P6 ;  /* 0x00000009f6f67211 */ /* 0x080fe400030f0eff */
[----:B------:R-:W-:Y:S01]  /*7c40*/  IADD3 R231, P6, R153, R232, RZ ;  /* 0x000000e899e77210 */ /* 0x000fe20007fde0ff */
[----:B------:R-:W-:Y:S01]  /*7c50*/  STL [R1+0xfc], R0 ;  /* 0x0000fc0001007387 */ /* 0x000fe20000100800 */
[----:B------:R-:W-:-:S02]  /*7c60*/  LEA.HI.X.SX32 R142, R163, R9, 0x1, P5 ;  /* 0x00000009a38e7211 */ /* 0x000fc400028f0eff */
[----:B------:R-:W-:Y:S01]  /*7c70*/  IADD3 R18, P5, R153, R218, RZ ;  /* 0x000000da99127210 */ /* 0x000fe20007fbe0ff */
[----:B------:R-:W4:Y:S01]  /*7c80*/  LDL.LU R23, [R1+0x50] ;  /* 0x0000500001177983 */ /* 0x000f220000300800 */
[----:B------:R-:W-:Y:S02]  /*7c90*/  LEA.HI.X.SX32 R140, R165, R9, 0x1, P3 ;  /* 0x00000009a58c7211 */ /* 0x000fe400018f0eff */
[C---:B------:R-:W-:Y:S01]  /*7ca0*/  IADD3 R14, P3, R153.reuse, R219, RZ ;  /* 0x000000db990e7210 */ /* 0x040fe20007f7e0ff */
[----:B-1----:R-:W4:Y:S01]  /*7cb0*/  LDL.LU R2, [R1+0x54] ;  /* 0x0000540001027983 */ /* 0x002f220000300800 */
[-C--:B------:R-:W-:Y:S02]  /*7cc0*/  LEA.HI.X.SX32 R232, R232, R9.reuse, 0x1, P6 ;  /* 0x00000009e8e87211 */ /* 0x080fe400030f0eff */
[----:B------:R-:W-:Y:S01]  /*7cd0*/  LEA.HI.X.SX32 R20, R218, R9, 0x1, P5 ;  /* 0x00000009da147211 */ /* 0x000fe200028f0eff */
[----:B------:R-:W4:Y:S01]  /*7ce0*/  LDL.LU R3, [R1+0x58] ;  /* 0x0000580001037983 */ /* 0x000f220000300800 */
[----:B------:R-:W-:-:S02]  /*7cf0*/  IADD3 R243, P5, R153, R244, RZ ;  /* 0x000000f499f37210 */ /* 0x000fc40007fbe0ff */
[-C--:B------:R-:W-:Y:S01]  /*7d00*/  LEA.HI.X.SX32 R16, R219, R9.reuse, 0x1, P3 ;  /* 0x00000009db107211 */ /* 0x080fe200018f0eff */
[----:B------:R-:W4:Y:S01]  /*7d10*/  LDL.LU R4, [R1+0x5c] ;  /* 0x00005c0001047983 */ /* 0x000f220000300800 */
[C---:B------:R-:W-:Y:S02]  /*7d20*/  IADD3 R241, P3, R153.reuse, R242, RZ ;  /* 0x000000f299f17210 */ /* 0x040fe40007f7e0ff */
[-C--:B------:R-:W-:Y:S01]  /*7d30*/  LEA.HI.X.SX32 R244, R244, R9.reuse, 0x1, P5 ;  /* 0x00000009f4f47211 */ /* 0x080fe200028f0eff */
[----:B------:R-:W4:Y:S01]  /*7d40*/  LDL.LU R183, [R1+0x60] ;  /* 0x0000600001b77983 */ /* 0x000f220000300800 */
[----:B------:R-:W-:Y:S02]  /*7d50*/  IADD3 R229, P5, R153, R230, RZ ;  /* 0x000000e699e57210 */ /* 0x000fe40007fbe0ff */
[-C--:B------:R-:W-:Y:S01]  /*7d60*/  LEA.HI.X.SX32 R242, R242, R9.reuse, 0x1, P3 ;  /* 0x00000009f2f27211 */ /* 0x080fe200018f0eff */
[----:B------:R-:W4:Y:S01]  /*7d70*/  LDL.LU R175, [R1+0x64] ;  /* 0x0000640001af7983 */ /* 0x000f220000300800 */
[----:B------:R-:W-:-:S02]  /*7d80*/  LEA.HI.X.SX32 R230, R230, R9, 0x1, P5 ;  /* 0x00000009e6e67211 */ /* 0x000fc400028f0eff */
[C---:B------:R-:W-:Y:S02]  /*7d90*/  IADD3 R178, P0, R153.reuse, R180, RZ ;  /* 0x000000b499b27210 */ /* 0x040fe40007f1e0ff */
[C---:B------:R-:W-:Y:S02]  /*7da0*/  IADD3 R174, P4, R153.reuse, R176, RZ ;  /* 0x000000b099ae7210 */ /* 0x040fe40007f9e0ff */
[C---:B------:R-:W-:Y:S02]  /*7db0*/  IADD3 R186, P2, R153.reuse, R188, RZ ;  /* 0x000000bc99ba7210 */ /* 0x040fe40007f5e0ff */
[C---:B------:R-:W-:Y:S02]  /*7dc0*/  IADD3 R182, P1, R153.reuse, R184, RZ ;  /* 0x000000b899b67210 */ /* 0x040fe40007f3e0ff */
[----:B------:R-:W-:Y:S02]  /*7dd0*/  LEA.HI.X.SX32 R180, R180, R9, 0x1, P0 ;  /* 0x00000009b4b47211 */ /* 0x000fe400000f0eff */
[----:B------:R-:W-:-:S02]  /*7de0*/  IADD3 R147, P0, R153, R10, RZ ;  /* 0x0000000a99937210 */ /* 0x000fc40007f1e0ff */
[----:B------:R-:W-:Y:S02]  /*7df0*/  LEA.HI.X.SX32 R176, R176, R9, 0x1, P4 ;  /* 0x00000009b0b07211 */ /* 0x000fe400020f0eff */
[C---:B------:R-:W-:Y:S02]  /*7e00*/  IADD3 R145, P4, R153.reuse, R157, RZ ;  /* 0x0000009d99917210 */ /* 0x040fe40007f9e0ff */
[-C--:B------:R-:W-:Y:S02]  /*7e10*/  LEA.HI.X.SX32 R188, R188, R9.reuse, 0x1, P2 ;  /* 0x00000009bcbc7211 */ /* 0x080fe400010f0eff */
[C---:B------:R-:W-:Y:S02]  /*7e20*/  IADD3 R151, P2, R153.reuse, R152, RZ ;  /* 0x0000009899977210 */ /* 0x040fe40007f5e0ff */
[----:B------:R-:W-:Y:S02]  /*7e30*/  LEA.HI.X.SX32 R184, R184, R9, 0x1, P1 ;  /* 0x00000009b8b87211 */ /* 0x000fe400008f0eff */
[----:B------:R-:W-:-:S02]  /*7e40*/  IADD3 R149, P1, R153, R11, RZ ;  /* 0x0000000b99957210 */ /* 0x000fc40007f3e0ff */
[----:B------:R-:W-:Y:S02]  /*7e50*/  LEA.HI.X.SX32 R148, R10, R9, 0x1, P0 ;  /* 0x000000090a947211 */ /* 0x000fe400000f0eff */
[----:B------:R-:W-:Y:S02]  /*7e60*/  IADD3 R133, P0, R153, R189, RZ ;  /* 0x000000bd99857210 */ /* 0x000fe40007f1e0ff */
[----:B------:R-:W-:Y:S02]  /*7e70*/  LEA.HI.X.SX32 R146, R157, R9, 0x1, P4 ;  /* 0x000000099d927211 */ /* 0x000fe400020f0eff */
[C---:B------:R-:W-:Y:S02]  /*7e80*/  IADD3 R131, P4, R153.reuse, R195, RZ ;  /* 0x000000c399837210 */ /* 0x040fe40007f9e0ff */
[----:B------:R-:W-:Y:S02]  /*7e90*/  LEA.HI.X.SX32 R152, R152, R9, 0x1, P2 ;  /* 0x0000000998987211 */ /* 0x000fe400010f0eff */
[----:B------:R-:W-:-:S02]  /*7ea0*/  IADD3 R137, P2, R153, R177, RZ ;  /* 0x000000b199897210 */ /* 0x000fc40007f5e0ff */
[----:B------:R-:W-:Y:S02]  /*7eb0*/  LEA.HI.X.SX32 R150, R11, R9, 0x1, P1 ;  /* 0x000000090b967211 */ /* 0x000fe400008f0eff */
[----:B------:R-:W-:Y:S02]  /*7ec0*/  IADD3 R135, P1, R153, R181, RZ ;  /* 0x000000b599877210 */ /* 0x000fe40007f3e0ff */
[-C--:B------:R-:W-:Y:S02]  /*7ed0*/  LEA.HI.X.SX32 R134, R189, R9.reuse, 0x1, P0 ;  /* 0x00000009bd867211 */ /* 0x080fe400000f0eff */
[----:B------:R-:W-:Y:S02]  /*7ee0*/  IADD3 R249, P0, R153, R250, RZ ;  /* 0x000000fa99f97210 */ /* 0x000fe40007f1e0ff */
[----:B------:R-:W-:Y:S02]  /*7ef0*/  LEA.HI.X.SX32 R132, R195, R9, 0x1, P4 ;  /* 0x00000009c3847211 */ /* 0x000fe400020f0eff */
[----:B------:R-:W-:-:S02]  /*7f00*/  IADD3 R247, P4, R153, R248, RZ ;  /* 0x000000f899f77210 */ /* 0x000fc40007f9e0ff */
[-C--:B------:R-:W-:Y:S02]  /*7f10*/  LEA.HI.X.SX32 R138, R177, R9.reuse, 0x1, P2 ;  /* 0x00000009b18a7211 */ /* 0x080fe400010f0eff */
[----:B------:R-:W-:Y:S02]  /*7f20*/  IADD3 R10, P2, R153, R220, RZ ;  /* 0x000000dc990a7210 */ /* 0x000fe40007f5e0ff */
[-C--:B------:R-:W-:Y:S02]  /*7f30*/  LEA.HI.X.SX32 R136, R181, R9.reuse, 0x1, P1 ;  /* 0x00000009b5887211 */ /* 0x080fe400008f0eff */
[C---:B------:R-:W-:Y:S02]  /*7f40*/  IADD3 R251, P1, R153.reuse, R252, RZ ;  /* 0x000000fc99fb7210 */ /* 0x040fe40007f3e0ff */
[----:B------:R-:W-:Y:S02]  /*7f50*/  LEA.HI.X.SX32 R250, R250, R9, 0x1, P0 ;  /* 0x00000009fafa7211 */ /* 0x000fe400000f0eff */
[----:B------:R-:W-:-:S02]  /*7f60*/  IADD3 R235, P0, R153, R236, RZ ;  /* 0x000000ec99eb7210 */ /* 0x000fc40007f1e0ff */
[-C--:B------:R-:W-:Y:S02]  /*7f70*/  LEA.HI.X.SX32 R248, R248, R9.reuse, 0x1, P4 ;  /* 0x00000009f8f87211 */ /* 0x080fe400020f0eff */
[C---:B------:R-:W-:Y:S02]  /*7f80*/  IADD3 R233, P4, R153.reuse, R234, RZ ;  /* 0x000000ea99e97210 */ /* 0x040fe40007f9e0ff */
[-C--:B------:R-:W-:Y:S02]  /*7f90*/  LEA.HI.X.SX32 R12, R220, R9.reuse, 0x1, P2 ;  /* 0x00000009dc0c7211 */ /* 0x080fe400010f0eff */
[C---:B------:R-:W-:Y:S02]  /*7fa0*/  IADD3 R239, P2, R153.reuse, R240, RZ ;  /* 0x000000f099ef7210 */ /* 0x040fe40007f5e0ff */
[----:B------:R-:W-:Y:S02]  /*7fb0*/  LEA.HI.X.SX32 R252, R252, R9, 0x1, P1 ;  /* 0x00000009fcfc7211 */ /* 0x000fe400008f0eff */
[----:B------:R-:W-:-:S02]  /*7fc0*/  IADD3 R237, P1, R153, R238, RZ ;  /* 0x000000ee99ed7210 */ /* 0x000fc40007f3e0ff */
[-C--:B------:R-:W-:Y:S02]  /*7fd0*/  LEA.HI.X.SX32 R236, R236, R9.reuse, 0x1, P0 ;  /* 0x00000009ecec7211 */ /* 0x080fe400000f0eff */
[-C--:B------:R-:W-:Y:S02]  /*7fe0*/  LEA.HI.X.SX32 R234, R234, R9.reuse, 0x1, P4 ;  /* 0x00000009eaea7211 */ /* 0x080fe400020f0eff */
[-C--:B------:R-:W-:Y:S02]  /*7ff0*/  LEA.HI.X.SX32 R240, R240, R9.reuse, 0x1, P2 ;  /* 0x00000009f0f07211 */ /* 0x080fe400010f0eff */
[----:B------:R-:W-:Y:S02]  /*8000*/  LEA.HI.X.SX32 R238, R238, R9, 0x1, P1 ;  /* 0x00000009eeee7211 */ /* 0x000fe400008f0eff */
[----:B--2---:R-:W-:-:S04]  /*8010*/  IADD3 R227, P3, R153, R228, RZ ;  /* 0x000000e499e37210 */ /* 0x004fc80007f7e0ff */
[----:B------:R-:W-:Y:S02]  /*8020*/  LEA.HI.X.SX32 R228, R228, R9, 0x1, P3 ;  /* 0x00000009e4e47211 */ /* 0x000fe400018f0eff */
[C---:B---3--:R-:W-:Y:S02]  /*8030*/  IADD3 R225, P2, R153.reuse, R226, RZ ;  /* 0x000000e299e17210 */ /* 0x048fe40007f5e0ff */
[C---:B----4-:R-:W-:Y:S02]  /*8040*/  IADD3 R223, P1, R153.reuse, R224, RZ ;  /* 0x000000e099df7210 */ /* 0x050fe40007f3e0ff */
[C---:B------:R-:W-:Y:S02]  /*8050*/  IADD3 R221, P0, R153.reuse, R222, RZ ;  /* 0x000000de99dd7210 */ /* 0x040fe40007f1e0ff */
[C---:B------:R-:W-:Y:S02]  /*8060*/  IADD3 R219, P4, R153.reuse, R203, RZ ;  /* 0x000000cb99db7210 */ /* 0x040fe40007f9e0ff */
[----:B------:R-:W-:-:S04]  /*8070*/  IADD3 R217, P6, R153, R187, RZ ;  /* 0x000000bb99d97210 */ /* 0x000fc80007fde0ff */
[----:B------:R-:W-:Y:S02]  /*8080*/  LEA.HI.X.SX32 R218, R187, R9, 0x1, P6 ;  /* 0x00000009bbda7211 */ /* 0x000fe400030f0eff */
[----:B------:R-:W2:Y:S01]  /*8090*/  LDL.LU R187, [R1+0x68] ;  /* 0x0000680001bb7983 */ /* 0x000ea20000300800 */
[----:B------:R-:W-:-:S03]  /*80a0*/  IADD3 R215, P5, R153, R214, RZ ;  /* 0x000000d699d77210 */ /* 0x000fc60007fbe0ff */
[----:B------:R-:W3:Y:S01]  /*80b0*/  LDL.LU R159, [R1+0x6c] ;  /* 0x00006c00019f7983 */ /* 0x000ee20000300800 */
[----:B------:R-:W-:Y:S02]  /*80c0*/  IADD3 R213, P3, R153, R167, RZ ;  /* 0x000000a799d57210 */ /* 0x000fe40007f7e0ff */
[-C--:B------:R-:W-:Y:S02]  /*80d0*/  LEA.HI.X.SX32 R216, R214, R9.reuse, 0x1, P5 ;  /* 0x00000009d6d87211 */ /* 0x080fe400028f0eff */
[-C--:B------:R-:W-:Y:S02]  /*80e0*/  LEA.HI.X.SX32 R214, R167, R9.reuse, 0x1, P3 ;  /* 0x00000009a7d67211 */ /* 0x080fe400018f0eff */
[----:B------:R-:W4:Y:S01]  /*80f0*/  LDL.LU R167, [R1+0x70] ;  /* 0x0000700001a77983 */ /* 0x000f220000300800 */
[----:B------:R-:W-:Y:S02]  /*8100*/  LEA.HI.X.SX32 R222, R222, R9, 0x1, P0 ;  /* 0x00000009dede7211 */ /* 0x000fe400000f0eff */
[----:B------:R-:W-:-:S02]  /*8110*/  IADD3 R207, P0, R153, R206, RZ ;  /* 0x000000ce99cf7210 */ /* 0x000fc40007f1e0ff */
[-C--:B------:R-:W-:Y:S02]  /*8120*/  LEA.HI.X.SX32 R220, R203, R9.reuse, 0x1, P4 ;  /* 0x00000009cbdc7211 */ /* 0x080fe400020f0eff */
[C---:B------:R-:W-:Y:S02]  /*8130*/  IADD3 R205, P4, R153.reuse, R202, RZ ;  /* 0x000000ca99cd7210 */ /* 0x040fe40007f9e0ff */
[----:B------:R-:W-:Y:S02]  /*8140*/  LEA.HI.X.SX32 R226, R226, R9, 0x1, P2 ;  /* 0x00000009e2e27211 */ /* 0x000fe400010f0eff */
[C---:B------:R-:W-:Y:S02]  /*8150*/  IADD3 R203, P6, R153.reuse, R179, RZ ;  /* 0x000000b399cb7210 */ /* 0x040fe40007fde0ff */
[C---:B------:R-:W-:Y:S02]  /*8160*/  IADD3 R211, P2, R153.reuse, R197, RZ ;  /* 0x000000c599d37210 */ /* 0x040fe40007f5e0ff */
[----:B------:R-:W-:-:S02]  /*8170*/  IADD3 R201, P5, R153, R13, RZ ;  /* 0x0000000d99c97210 */ /* 0x000fc40007fbe0ff */
[-C--:B------:R-:W-:Y:S02]  /*8180*/  LEA.HI.X.SX32 R224, R224, R9.reuse, 0x1, P1 ;  /* 0x00000009e0e07211 */ /* 0x080fe400008f0eff */
[----:B------:R-:W-:Y:S02]  /*8190*/  IADD3 R209, P1, R153, R210, RZ ;  /* 0x000000d299d17210 */ /* 0x000fe40007f3e0ff */
[-C--:B------:R-:W-:Y:S02]  /*81a0*/  LEA.HI.X.SX32 R208, R206, R9.reuse, 0x1, P0 ;  /* 0x00000009ced07211 */ /* 0x080fe400000f0eff */
[-C--:B------:R-:W-:Y:S02]  /*81b0*/  LEA.HI.X.SX32 R206, R202, R9.reuse, 0x1, P4 ;  /* 0x00000009cace7211 */ /* 0x080fe400020f0eff */
[----:B------:R-:W-:Y:S02]  /*81c0*/  LEA.HI.X.SX32 R204, R179, R9, 0x1, P6 ;  /* 0x00000009b3cc7211 */ /* 0x000fe400030f0eff */
[----:B------:R-:W-:-:S02]  /*81d0*/  IADD3 R199, P3, R153, R15, RZ ;  /* 0x0000000f99c77210 */ /* 0x000fc40007f7e0ff */
[-C--:B------:R-:W-:Y:S02]  /*81e0*/  LEA.HI.X.SX32 R202, R13, R9.reuse, 0x1, P5 ;  /* 0x000000090dca7211 */ /* 0x080fe400028f0eff */
[----:B------:R-:W-:Y:S02]  /*81f0*/  LEA.HI.X.SX32 R212, R197, R9, 0x1, P2 ;  /* 0x00000009c5d47211 */ /* 0x000fe400010f0eff */
[C---:B------:R-:W-:Y:S02]  /*8200*/  IADD3 R197, P2, R153.reuse, R17, RZ ;  /* 0x0000001199c57210 */ /* 0x040fe40007f5e0ff */
[----:B------:R-:W-:Y:S02]  /*8210*/  LEA.HI.X.SX32 R210, R210, R9, 0x1, P1 ;  /* 0x00000009d2d27211 */ /* 0x000fe400008f0eff */
[----:B------:R-:W-:Y:S02]  /*8220*/  IADD3 R195, P1, R153, R19, RZ ;  /* 0x0000001399c37210 */ /* 0x000fe40007f3e0ff */
[----:B------:R-:W-:-:S02]  /*8230*/  LEA.HI.X.SX32 R200, R15, R9, 0x1, P3 ;  /* 0x000000090fc87211 */ /* 0x000fc400018f0eff */
[C---:B------:R-:W-:Y:S02]  /*8240*/  IADD3 R11, P6, R153.reuse, R2, RZ ;  /* 0x00000002990b7210 */ /* 0x040fe40007fde0ff */
[----:B------:R-:W-:-:S03]  /*8250*/  IADD3 R13, P5, R153, R3, RZ ;  /* 0x00000003990d7210 */ /* 0x000fc60007fbe0ff */
[----:B------:R1:W-:Y:S01]  /*8260*/  STL [R1+0x138], R11 ;  /* 0x0001380b01007387 */ /* 0x0003e20000100800 */
[C---:B------:R-:W-:Y:S02]  /*8270*/  IADD3 R189, P4, R153.reuse, R23, RZ ;  /* 0x0000001799bd7210 */ /* 0x040fe40007f9e0ff */
[----:B------:R-:W-:Y:S01]  /*8280*/  IADD3 R15, P3, R153, R4, RZ ;  /* 0x00000004990f7210 */ /* 0x000fe20007f7e0ff */
[----:B------:R1:W-:Y:S02]  /*8290*/  STL [R1+0x134], R13 ;  /* 0x0001340d01007387 */ /* 0x0003e40000100800 */
[----:B-1----:R-:W-:Y:S02]  /*82a0*/  LEA.HI.X.SX32 R11, R17, R9, 0x1, P2 ;  /* 0x00000009110b7211 */ /* 0x002fe400010f0eff */
[----:B------:R-:W-:Y:S02]  /*82b0*/  IADD3 R17, P2, R153, R183, RZ ;  /* 0x000000b799117210 */ /* 0x000fe40007f5e0ff */
[----:B------:R-:W-:-:S02]  /*82c0*/  LEA.HI.X.SX32 R13, R19, R9, 0x1, P1 ;  /* 0x00000009130d7211 */ /* 0x000fc400008f0eff */
[C---:B------:R-:W-:Y:S01]  /*82d0*/  IADD3 R19, P1, R153.reuse, R175, RZ ;  /* 0x000000af99137210 */ /* 0x040fe20007f3e0ff */
[----:B------:R1:W-:Y:S01]  /*82e0*/  STL [R1+0x12c], R15 ;  /* 0x00012c0f01007387 */ /* 0x0003e20000100800 */
[----:B------:R-:W-:-:S03]  /*82f0*/  IADD3 R193, P0, R153, R21, RZ ;  /* 0x0000001599c17210 */ /* 0x000fc60007f1e0ff */
[----:B------:R1:W-:Y:S01]  /*8300*/  STL [R1+0x130], R17 ;  /* 0x0001301101007387 */ /* 0x0003e20000100800 */
[----:B------:R-:W-:-:S03]  /*8310*/  LEA.HI.X.SX32 R0, R183, R9, 0x1, P2 ;  /* 0x00000009b7007211 */ /* 0x000fc600010f0eff */
[----:B------:R1:W-:Y:S02]  /*8320*/  STL [R1+0x128], R19 ;  /* 0x0001281301007387 */ /* 0x0003e40000100800 */
[-C--:B-1----:R-:W-:Y:S02]  /*8330*/  LEA.HI.X.SX32 R15, R23, R9.reuse, 0x1, P4 ;  /* 0x00000009170f7211 */ /* 0x082fe400020f0eff */
[----:B------:R-:W4:Y:S01]  /*8340*/  LDL.LU R179, [R1+0x74] ;  /* 0x0000740001b37983 */ /* 0x000f220000300800 */
[-C--:B------:R-:W-:Y:S02]  /*8350*/  LEA.HI.X.SX32 R17, R21, R9.reuse, 0x1, P0 ;  /* 0x0000000915117211 */ /* 0x080fe400000f0eff */
[-C--:B------:R-:W-:Y:S02]  /*8360*/  LEA.HI.X.SX32 R19, R2, R9.reuse, 0x1, P6 ;  /* 0x0000000902137211 */ /* 0x080fe400030f0eff */
[----:B------:R-:W-:Y:S02]  /*8370*/  LEA.HI.X.SX32 R2, R4, R9, 0x1, P3 ;  /* 0x0000000904027211 */ /* 0x000fe400018f0eff */
[----:B------:R-:W-:-:S04]  /*8380*/  SHF.R.S32.HI R24, RZ, 0x1f, R155 ;  /* 0x0000001fff187819 */ /* 0x000fc8000001149b */
[----:B------:R-:W-:Y:S02]  /*8390*/  LEA.HI R4, R24, R155, RZ, 0x5 ;  /* 0x0000009b18047211 */ /* 0x000fe400078f28ff */
[C---:B---3--:R-:W-:Y:S01]  /*83a0*/  IADD3 R23, P4, R153.reuse, R159, RZ ;  /* 0x0000009f99177210 */ /* 0x048fe20007f9e0ff */
[----:B------:R-:W1:Y:S01]  /*83b0*/  S2R R183, SR_TID.X ;  /* 0x0000000000b77919 */ /* 0x000e620000002100 */
[C---:B--2---:R-:W-:Y:S01]  /*83c0*/  IADD3 R21, P0, R153.reuse, R187, RZ ;  /* 0x000000bb99157210 */ /* 0x044fe20007f1e0ff */
[----:B------:R-:W2:Y:S02]  /*83d0*/  LDC.64 R24, c[0x0][0x210] ;  /* 0x00008400ff187b82 */ /* 0x000ea40000000a00 */
[----:B------:R3:W-:Y:S01]  /*83e0*/  STL [R1+0x124], R23 ;  /* 0x0001241701007387 */ /* 0x0007e20000100800 */
[----:B----4-:R-:W-:Y:S02]  /*83f0*/  IADD3 R153, P6, R153, R167, RZ ;  /* 0x000000a799997210 */ /* 0x010fe40007fde0ff */
[----:B---3--:R-:W-:-:S02]  /*8400*/  LEA.HI.X.SX32 R23, R3, R9, 0x1, P5 ;  /* 0x0000000903177211 */ /* 0x008fc400028f0eff */
[----:B------:R-:W3:Y:S04]  /*8410*/  LDL.LU R3, [R1] ;  /* 0x0000000001037983 */ /* 0x000ee80000300800 */
[----:B------:R4:W-:Y:S04]  /*8420*/  STL [R1+0xd4], R2 ;  /* 0x0000d40201007387 */ /* 0x0009e80000100800 */
[----:B------:R1:W-:Y:S01]  /*8430*/  STL [R1+0xdc], R0 ;  /* 0x0000dc0001007387 */ /* 0x0003e20000100800 */
[-C--:B----4-:R-:W-:Y:S02]  /*8440*/  LEA.HI.X.SX32 R2, R175, R9.reuse, 0x1, P1 ;  /* 0x00000009af027211 */ /* 0x090fe400008f0eff */
[----:B-1----:R-:W-:-:S02]  /*8450*/  LEA.HI.X.SX32 R0, R187, R9, 0x1, P0 ;  /* 0x00000009bb007211 */ /* 0x002fc400000f0eff */
[----:B------:R-:W4:Y:S04]  /*8460*/  LDL.LU R187, [R1+0x78] ;  /* 0x0000780001bb7983 */ /* 0x000f280000300800 */
[----:B------:R1:W-:Y:S04]  /*8470*/  STL [R1+0xe0], R2 ;  /* 0x0000e00201007387 */ /* 0x0003e80000100800 */
[----:B------:R2:W-:Y:S01]  /*8480*/  STL [R1+0xec], R0 ;  /* 0x0000ec0001007387 */ /* 0x0005e20000100800 */
[-C--:B-1----:R-:W-:Y:S02]  /*8490*/  LEA.HI.X.SX32 R2, R159, R9.reuse, 0x1, P4 ;  /* 0x000000099f027211 */ /* 0x082fe400020f0eff */
[----:B--2---:R-:W-:-:S03]  /*84a0*/  LEA.HI.X.SX32 R0, R167, R9, 0x1, P6 ;  /* 0x00000009a7007211 */ /* 0x004fc600030f0eff */
[----:B------:R-:W-:Y:S04]  /*84b0*/  STL [R1+0xf0], R2 ;  /* 0x0000f00201007387 */ /* 0x000fe80000100800 */
[----:B------:R-:W-:Y:S04]  /*84c0*/  STL [R1+0xf4], R0 ;  /* 0x0000f40001007387 */ /* 0x000fe80000100800 */
[----:B------:R1:W-:Y:S04]  /*84d0*/  STL [R1+0x108], R4 ;  /* 0x0001080401007387 */ /* 0x0003e80000100800 */
[----:B-1----:R-:W2:Y:S01]  /*84e0*/  LDL.LU R4, [R1+0x4] ;  /* 0x0000040001047983 */ /* 0x002ea20000300800 */
[----:B------:R-:W-:-:S02]  /*84f0*/  SHF.R.U32.HI R167, RZ, 0x6, R183 ;  /* 0x00000006ffa77819 */ /* 0x000fc400000116b7 */
[--C-:B------:R-:W-:Y:S02]  /*8500*/  SHF.R.U32.HI R175, RZ, 0x6, R183.reuse ;  /* 0x00000006ffaf7819 */ /* 0x100fe400000116b7 */
[----:B------:R-:W-:Y:S02]  /*8510*/  SGXT.U32 R167, R167, 0x1 ;  /* 0x00000001a7a7781a */ /* 0x000fe40000000000 */
[----:B------:R-:W-:Y:S02]  /*8520*/  SHF.R.U32.HI R159, RZ, 0x6, R183 ;  /* 0x00000006ff9f7819 */ /* 0x000fe400000116b7 */
[----:B------:R-:W-:Y:S02]  /*8530*/  SGXT.U32 R175, R175, 0x1 ;  /* 0x00000001afaf781a */ /* 0x000fe40000000000 */
[----:B------:R-:W-:Y:S02]  /*8540*/  LOP3.LUT R167, R167, 0x18, RZ, 0xfc, !PT ;  /* 0x00000018a7a77812 */ /* 0x000fe400078efcff */
[----:B------:R-:W-:-:S02]  /*8550*/  SGXT.U32 R159, R159, 0x1 ;  /* 0x000000019f9f781a */ /* 0x000fc40000000000 */
[----:B------:R-:W-:Y:S02]  /*8560*/  SHF.R.S32.HI R27, RZ, 0x1f, R185 ;  /* 0x0000001fff1b7819 */ /* 0x000fe400000114b9 */
[----:B------:R-:W-:Y:S01]  /*8570*/  IADD3 R155, P3, R185, R169, RZ ;  /* 0x000000a9b99b7210 */ /* 0x000fe20007f7e0ff */
[----:B------:R-:W-:Y:S01]  /*8580*/  IMAD R32, R167, R8, RZ ;  /* 0x00000008a7207224 */ /* 0x000fe200078e02ff */
[----:B------:R-:W-:Y:S02]  /*8590*/  LOP3.LUT R175, R175, 0x1c, RZ, 0xfc, !PT ;  /* 0x0000001cafaf7812 */ /* 0x000fe400078efcff */
[----:B------:R-:W-:Y:S02]  /*85a0*/  SHF.R.U32.HI R183, RZ, 0x6, R183 ;  /* 0x00000006ffb77819 */ /* 0x000fe400000116b7 */
[----:B------:R-:W-:Y:S02]  /*85b0*/  LOP3.LUT R159, R159, 0x1a, RZ, 0xfc, !PT ;  /* 0x0000001a9f9f7812 */ /* 0x000fe400078efcff */
[----:B------:R-:W-:-:S02]  /*85c0*/  IADD3 R161, P6, R185, R172, RZ ;  /* 0x000000acb9a17210 */ /* 0x000fc40007fde0ff */
[C---:B------:R-:W-:Y:S02]  /*85d0*/  IADD3 R167, P4, R185.reuse, R162, RZ ;  /* 0x000000a2b9a77210 */ /* 0x040fe40007f9e0ff */
[----:B------:R-:W-:Y:S02]  /*85e0*/  IADD3 R163, P5, R185, R168, RZ ;  /* 0x000000a8b9a37210 */ /* 0x000fe40007fbe0ff */
[----:B------:R-:W-:Y:S01]  /*85f0*/  LEA.HI.X.SX32 R0, R169, R27, 0x1, P3 ;  /* 0x0000001ba9007211 */ /* 0x000fe200018f0eff */
[-C--:B------:R-:W-:Y:S01]  /*8600*/  IMAD R28, R175, R8.reuse, RZ ;  /* 0x00000008af1c7224 */ /* 0x080fe200078e02ff */
[C---:B------:R-:W-:Y:S02]  /*8610*/  IADD3 R157, P2, R185.reuse, R171, RZ ;  /* 0x000000abb99d7210 */ /* 0x040fe40007f5e0ff */
[----:B------:R-:W-:Y:S01]  /*8620*/  IADD3 R169, P3, R185, R179, RZ ;  /* 0x000000b3b9a97210 */ /* 0x000fe20007f7e0ff */
[----:B------:R-:W-:Y:S01]  /*8630*/  IMAD R30, R159, R8, RZ ;  /* 0x000000089f1e7224 */ /* 0x000fe200078e02ff */
[----:B------:R-:W-:-:S02]  /*8640*/  SGXT.U32 R183, R183, 0x1 ;  /* 0x00000001b7b7781a */ /* 0x000fc40000000000 */
[----:B------:R-:W-:Y:S01]  /*8650*/  LEA.HI.X.SX32 R172, R172, R27, 0x1, P6 ;  /* 0x0000001bacac7211 */ /* 0x000fe200030f0eff */
[----:B------:R1:W-:Y:S01]  /*8660*/  STL [R1+0x120], R167 ;  /* 0x000120a701007387 */ /* 0x0003e20000100800 */
[C---:B------:R-:W-:Y:S02]  /*8670*/  IADD3 R159, P0, R185.reuse, R173, RZ ;  /* 0x000000adb99f7210 */ /* 0x040fe40007f1e0ff */
[----:B------:R-:W-:Y:S01]  /*8680*/  LEA.HI.X.SX32 R168, R168, R27, 0x1, P5 ;  /* 0x0000001ba8a87211 */ /* 0x000fe200028f0eff */
[----:B------:R1:W-:Y:S01]  /*8690*/  STL [R1+0x11c], R169 ;  /* 0x00011ca901007387 */ /* 0x0003e20000100800 */
[----:B------:R-:W-:Y:S02]  /*86a0*/  IADD3 R165, P1, R185, R7, RZ ;  /* 0x00000007b9a57210 */ /* 0x000fe40007f3e0ff */
[----:B------:R-:W-:Y:S01]  /*86b0*/  LOP3.LUT R183, R183, 0x1e, RZ, 0xfc, !PT ;  /* 0x0000001eb7b77812 */ /* 0x000fe200078efcff */
[----:B------:R-:W-:Y:S01]  /*86c0*/  STL [R1+0xd0], R0 ;  /* 0x0000d00001007387 */ /* 0x000fe20000100800 */
[----:B-1----:R-:W-:-:S02]  /*86d0*/  LEA.HI.X.SX32 R167, R171, R27, 0x1, P2 ;  /* 0x0000001baba77211 */ /* 0x002fc400010f0eff */
[----:B------:R-:W-:Y:S02]  /*86e0*/  IADD3 R171, P2, R185, R164, RZ ;  /* 0x000000a4b9ab7210 */ /* 0x000fe40007f5e0ff */
[-C--:B------:R-:W-:Y:S02]  /*86f0*/  LEA.HI.X.SX32 R169, R173, R27.reuse, 0x1, P0 ;  /* 0x0000001bada97211 */ /* 0x080fe400000f0eff */
[----:B------:R-:W-:Y:S01]  /*8700*/  LEA.HI.X.SX32 R162, R162, R27, 0x1, P4 ;  /* 0x0000001ba2a27211 */ /* 0x000fe200020f0eff */
[----:B------:R-:W-:Y:S01]  /*8710*/  IMAD R26, R183, R8, RZ ;  /* 0x00000008b71a7224 */ /* 0x000fe200078e02ff */
[----:B------:R-:W-:Y:S01]  /*8720*/  SHF.L.U64.HI R194, R192, 0x2, R194 ;  /* 0x00000002c0c27819 */ /* 0x000fe200000102c2 */
[----:B------:R-:W1:Y:S01]  /*8730*/  LDC.64 R8, c[0x0][0x218] ;  /* 0x00008600ff087b82 */ /* 0x000e620000000a00 */
[----:B------:R-:W-:Y:S02]  /*8740*/  SHF.L.U64.HI R184, R182, 0x2, R184 ;  /* 0x00000002b6b87819 */ /* 0x000fe400000102b8 */
[----:B------:R-:W-:-:S02]  /*8750*/  SHF.L.U64.HI R170, R166, 0x2, R170 ;  /* 0x00000002a6aa7819 */ /* 0x000fc400000102aa */
[C---:B------:R-:W-:Y:S01]  /*8760*/  SHF.L.U64.HI R20, R18.reuse, 0x2, R20 ;  /* 0x0000000212147819 */ /* 0x040fe20000010214 */
[----:B------:R-:W-:Y:S01]  /*8770*/  IMAD.SHL.U32 R18, R18, 0x4, RZ ;  /* 0x0000000412127824 */ /* 0x000fe200078e00ff */
[C---:B------:R-:W-:Y:S01]  /*8780*/  SHF.L.U64.HI R16, R14.reuse, 0x2, R16 ;  /* 0x000000020e107819 */ /* 0x040fe20000010210 */
[----:B------:R-:W-:Y:S01]  /*8790*/  IMAD.SHL.U32 R14, R14, 0x4, RZ ;  /* 0x000000040e0e7824 */ /* 0x000fe200078e00ff */
[C---:B------:R-:W-:Y:S01]  /*87a0*/  SHF.L.U64.HI R12, R10.reuse, 0x2, R12 ;  /* 0x000000020a0c7819 */ /* 0x040fe2000001020c */
[----:B------:R-:W-:Y:S01]  /*87b0*/  IMAD.SHL.U32 R10, R10, 0x4, RZ ;  /* 0x000000040a0a7824 */ /* 0x000fe200078e00ff */
[----:B---3--:R-:W-:-:S05]  /*87c0*/  IADD3 R175, P6, R185, R3, RZ ;  /* 0x00000003b9af7210 */ /* 0x008fca0007fde0ff */
[----:B------:R3:W-:Y:S02]  /*87d0*/  STL [R1+0x118], R175 ;  /* 0x000118af01007387 */ /* 0x0007e40000100800 */
[----:B---3--:R-:W-:Y:S02]  /*87e0*/  LEA.HI.X.SX32 R175, R7, R27, 0x1, P1 ;  /* 0x0000001b07af7211 */ /* 0x008fe400008f0eff */
[C---:B----4-:R-:W-:Y:S02]  /*87f0*/  IADD3 R177, P5, R185.reuse, R187, RZ ;  /* 0x000000bbb9b17210 */ /* 0x050fe40007fbe0ff */
[----:B------:R-:W-:Y:S02]  /*8800*/  LEA.HI.X.SX32 R7, R164, R27, 0x1, P2 ;  /* 0x0000001ba4077211 */ /* 0x000fe400010f0eff */
[----:B------:R-:W-:Y:S01]  /*8810*/  IADD3 R181, P2, R185, R28, RZ ;  /* 0x0000001cb9b57210 */ /* 0x000fe20007f5e0ff */
[----:B------:R3:W-:Y:S01]  /*8820*/  STL [R1+0x114], R177 ;  /* 0x000114b101007387 */ /* 0x0007e20000100800 */
[----:B------:R-:W-:-:S03]  /*8830*/  SHF.L.U64.HI R164, R196, 0x2, R198 ;  /* 0x00000002c4a47819 */ /* 0x000fc600000102c6 */
[----:B------:R4:W-:Y:S01]  /*8840*/  STL [R1+0xd8], R162 ;  /* 0x0000d8a201007387 */ /* 0x0009e20000100800 */
[----:B---3--:R-:W-:Y:S02]  /*8850*/  LEA.HI.X.SX32 R177, R179, R27, 0x1, P3 ;  /* 0x0000001bb3b17211 */ /* 0x008fe400018f0eff */
[----:B------:R-:W-:Y:S01]  /*8860*/  IADD3 R183, P3, R185, R30, RZ ;  /* 0x0000001eb9b77210 */ /* 0x000fe20007f7e0ff */
[----:B------:R-:W-:Y:S01]  /*8870*/  STL [R1+0xe4], R7 ;  /* 0x0000e40701007387 */ /* 0x000fe20000100800 */
[----:B----4-:R-:W-:-:S03]  /*8880*/  IMAD.SHL.U32 R162, R196, 0x4, RZ ;  /* 0x00000004c4a27824 */ /* 0x010fc600078e00ff */
[----:B------:R-:W-:Y:S04]  /*8890*/  STL [R1+0x110], R181 ;  /* 0x000110b501007387 */ /* 0x000fe80000100800 */
[----:B------:R-:W-:Y:S01]  /*88a0*/  STL [R1+0x10c], R183 ;  /* 0x00010cb701007387 */ /* 0x000fe20000100800 */
[----:B--2---:R-:W-:-:S04]  /*88b0*/  IADD3 R173, P0, R185, R4, RZ ;  /* 0x00000004b9ad7210 */ /* 0x004fc80007f1e0ff */
[----:B------:R-:W-:-:S05]  /*88c0*/  LEA.HI.X.SX32 R4, R4, R27, 0x1, P0 ;  /* 0x0000001b04047211 */ /* 0x000fca00000f0eff */
[----:B------:R-:W-:Y:S04]  /*88d0*/  STL [R1+0xe8], R4 ;  /* 0x0000e80401007387 */ /* 0x000fe80000100800 */
[----:B------:R2:W-:Y:S04]  /*88e0*/  STL [R1+0xc4], R164 ;  /* 0x0000c4a401007387 */ /* 0x0005e80000100800 */
[----:B------:R3:W-:Y:S01]  /*88f0*/  STL [R1+0xc0], R162 ;  /* 0x0000c0a201007387 */ /* 0x0007e20000100800 */
[----:B--2---:R-:W-:-:S03]  /*8900*/  IMAD.SHL.U32 R164, R192, 0x4, RZ ;  /* 0x00000004c0a47824 */ /* 0x004fc600078e00ff */
[----:B------:R-:W-:Y:S01]  /*8910*/  STL [R1+0xbc], R194 ;  /* 0x0000bcc201007387 */ /* 0x000fe20000100800 */
[C---:B---3--:R-:W-:Y:S01]  /*8920*/  SHF.L.U64.HI R162, R190.reuse, 0x2, R191 ;  /* 0x00000002bea27819 */ /* 0x048fe200000102bf */
[----:B------:R-:W-:Y:S02]  /*8930*/  IMAD.SHL.U32 R190, R190, 0x4, RZ ;  /* 0x00000004bebe7824 */ /* 0x000fe400078e00ff */
[----:B------:R2:W-:Y:S04]  /*8940*/  STL [R1+0xb8], R164 ;  /* 0x0000b8a401007387 */ /* 0x0005e80000100800 */
[----:B------:R3:W-:Y:S01]  /*8950*/  STL [R1+0xb4], R162 ;  /* 0x0000b4a201007387 */ /* 0x0007e20000100800 */
[----:B--2---:R-:W-:-:S03]  /*8960*/  SHF.L.U64.HI R164, R186, 0x2, R188 ;  /* 0x00000002baa47819 */ /* 0x004fc600000102bc */
[----:B------:R-:W-:Y:S01]  /*8970*/  STL [R1+0xb0], R190 ;  /* 0x0000b0be01007387 */ /* 0x000fe20000100800 */
[----:B---3--:R-:W-:-:S03]  /*8980*/  IMAD.SHL.U32 R162, R186, 0x4, RZ ;  /* 0x00000004baa27824 */ /* 0x008fc600078e00ff */
        /* <DEDUP_REMOVED lines=16> */
[----:B------:R-:W-:Y:S01]  /*8a90*/  IMAD.SHL.U32 R160, R158, 0x4, RZ ;  /* 0x000000049ea07824 */ /* 0x000fe200078e00ff */
[C---:B------:R-:W-:Y:S01]  /*8aa0*/  SHF.L.U64.HI R158, R154.reuse, 0x2, R156 ;  /* 0x000000029a9e7819 */ /* 0x040fe2000001029c */
[----:B------:R-:W-:Y:S01]  /*8ab0*/  IMAD.SHL.U32 R156, R154, 0x4, RZ ;  /* 0x000000049a9c7824 */ /* 0x000fe200078e00ff */
[----:B------:R-:W-:Y:S01]  /*8ac0*/  STL [R1+0x88], R164 ;  /* 0x000088a401007387 */ /* 0x000fe20000100800 */
[C---:B------:R-:W-:Y:S01]  /*8ad0*/  SHF.L.U64.HI R154, R151.reuse, 0x2, R152 ;  /* 0x00000002979a7819 */ /* 0x040fe20000010298 */
[----:B------:R-:W-:Y:S02]  /*8ae0*/  IMAD.SHL.U32 R152, R151, 0x4, RZ ;  /* 0x0000000497987824 */ /* 0x000fe400078e00ff */
[----:B------:R-:W-:Y:S04]  /*8af0*/  STL [R1+0x84], R162 ;  /* 0x000084a201007387 */ /* 0x000fe80000100800 */
[----:B------:R-:W-:Y:S04]  /*8b00*/  STL [R1+0x80], R160 ;  /* 0x000080a001007387 */ /* 0x000fe80000100800 */
[----:B------:R-:W-:Y:S04]  /*8b10*/  STL [R1+0x7c], R158 ;  /* 0x00007c9e01007387 */ /* 0x000fe80000100800 */
[----:B------:R2:W-:Y:S04]  /*8b20*/  STL [R1+0x78], R156 ;  /* 0x0000789c01007387 */ /* 0x0005e80000100800 */
[----:B------:R3:W-:Y:S04]  /*8b30*/  STL [R1+0x74], R154 ;  /* 0x0000749a01007387 */ /* 0x0007e80000100800 */
[----:B------:R4:W-:Y:S01]  /*8b40*/  STL [R1+0x70], R152 ;  /* 0x0000709801007387 */ /* 0x0009e20000100800 */
[C---:B--2---:R-:W-:Y:S01]  /*8b50*/  SHF.L.U64.HI R156, R149.reuse, 0x2, R150 ;  /* 0x00000002959c7819 */ /* 0x044fe20000010296 */
[----:B---3--:R-:W-:-:S04]  /*8b60*/  IMAD.SHL.U32 R154, R149, 0x4, RZ ;  /* 0x00000004959a7824 */ /* 0x008fc800078e00ff */
[----:B------:R2:W-:Y:S01]  /*8b70*/  STL [R1+0x6c], R156 ;  /* 0x00006c9c01007387 */ /* 0x0005e20000100800 */
[----:B----4-:R-:W-:-:S03]  /*8b80*/  SHF.L.U64.HI R152, R147, 0x2, R148 ;  /* 0x0000000293987819 */ /* 0x010fc60000010294 */
[----:B------:R3:W-:Y:S04]  /*8b90*/  STL [R1+0x68], R154 ;  /* 0x0000689a01007387 */ /* 0x0007e80000100800 */
[----:B------:R4:W-:Y:S01]  /*8ba0*/  STL [R1+0x64], R152 ;  /* 0x0000649801007387 */ /* 0x0009e20000100800 */
[----:B--2---:R-:W-:Y:S01]  /*8bb0*/  IMAD.SHL.U32 R156, R147, 0x4, RZ ;  /* 0x00000004939c7824 */ /* 0x004fe200078e00ff */
[----:B---3--:R-:W-:-:S04]  /*8bc0*/  SHF.L.U64.HI R154, R145, 0x2, R146 ;  /* 0x00000002919a7819 */ /* 0x008fc80000010292 */
[----:B------:R2:W-:Y:S01]  /*8bd0*/  STL [R1+0x60], R156 ;  /* 0x0000609c01007387 */ /* 0x0005e20000100800 */
[----:B----4-:R-:W-:-:S03]  /*8be0*/  IMAD.SHL.U32 R152, R145, 0x4, RZ ;  /* 0x0000000491987824 */ /* 0x010fc600078e00ff */
        /* <DEDUP_REMOVED lines=29> */
[C---:B----4-:R-:W-:Y:S01]  /*8dc0*/  SHF.L.U64.HI R152, R22.reuse, 0x2, R130 ;  /* 0x0000000216987819 */ /* 0x050fe20000010282 */
[----:B------:R-:W-:Y:S02]  /*8dd0*/  IMAD.SHL.U32 R22, R22, 0x4, RZ ;  /* 0x0000000416167824 */ /* 0x000fe400078e00ff */
[----:B------:R-:W-:Y:S04]  /*8de0*/  STL [R1+0x20], R154 ;  /* 0x0000209a01007387 */ /* 0x000fe80000100800 */
[----:B------:R-:W-:Y:S04]  /*8df0*/  STL [R1+0x1c], R152 ;  /* 0x00001c9801007387 */ /* 0x000fe80000100800 */
[----:B------:R-:W-:Y:S04]  /*8e00*/  STL [R1+0x18], R22 ;  /* 0x0000181601007387 */ /* 0x000fe80000100800 */
[----:B------:R-:W-:Y:S04]  /*8e10*/  STL [R1+0x14], R20 ;  /* 0x0000141401007387 */ /* 0x000fe80000100800 */
[----:B------:R-:W-:Y:S04]  /*8e20*/  STL [R1+0x10], R18 ;  /* 0x0000101201007387 */ /* 0x000fe80000100800 */
[----:B------:R-:W-:Y:S04]  /*8e30*/  STL [R1+0xc], R16 ;  /* 0x00000c1001007387 */ /* 0x000fe80000100800 */
[----:B------:R-:W-:Y:S04]  /*8e40*/  STL [R1+0x8], R14 ;  /* 0x0000080e01007387 */ /* 0x000fe80000100800 */
[----:B------:R-:W3:Y:S04]  /*8e50*/  LDL.LU R178, [R1+0xd4] ;  /* 0x0000d40001b27983 */ /* 0x000ee80000300800 */
[----:B------:R-:W-:Y:S04]  /*8e60*/  STL [R1+0x4], R12 ;  /* 0x0000040c01007387 */ /* 0x000fe80000100800 */
[----:B------:R-:W4:Y:S04]  /*8e70*/  LDL.LU R180, [R1+0xdc] ;  /* 0x0000dc0001b47983 */ /* 0x000f280000300800 */
[----:B------:R1:W-:Y:S04]  /*8e80*/  STL [R1], R10 ;  /* 0x0000000a01007387 */ /* 0x0003e80000100800 */
[----:B------:R-:W4:Y:S01]  /*8e90*/  LDL.LU R182, [R1+0xe0] ;  /* 0x0000e00001b67983 */ /* 0x000f220000300800 */
[----:B------:R-:W-:-:S03]  /*8ea0*/  SHF.L.U64.HI R198, R197, 0x2, R11 ;  /* 0x00000002c5c67819 */ /* 0x000fc6000001020b */
[----:B------:R-:W4:Y:S01]  /*8eb0*/  LDL.LU R184, [R1+0xec] ;  /* 0x0000ec0001b87983 */ /* 0x000f220000300800 */
[----:B------:R-:W-:-:S03]  /*8ec0*/  SHF.L.U64.HI R196, R195, 0x2, R13 ;  /* 0x00000002c3c47819 */ /* 0x000fc6000001020d */
[----:B------:R-:W4:Y:S04]  /*8ed0*/  LDL.LU R186, [R1+0xf0] ;  /* 0x0000f00001ba7983 */ /* 0x000f280000300800 */
[----:B------:R-:W3:Y:S04]  /*8ee0*/  LDL.LU R164, [R1+0xf4] ;  /* 0x0000f40001a47983 */ /* 0x000ee80000300800 */
[----:B------:R-:W4:Y:S04]  /*8ef0*/  LDL.LU R162, [R1+0xd0] ;  /* 0x0000d00001a27983 */ /* 0x000f280000300800 */
[----:B------:R-:W1:Y:S04]  /*8f00*/  LDL.LU R11, [R1+0x138] ;  /* 0x00013800010b7983 */ /* 0x000e680000300800 */
[----:B------:R-:W3:Y:S01]  /*8f10*/  LDL.LU R13, [R1+0x134] ;  /* 0x00013400010d7983 */ /* 0x000ee20000300800 */
[----:B------:R-:W-:-:S02]  /*8f20*/  SHF.L.U64.HI R194, R193, 0x2, R17 ;  /* 0x00000002c1c27819 */ /* 0x000fc40000010211 */
[----:B------:R-:W-:Y:S01]  /*8f30*/  SHF.L.U64.HI R192, R189, 0x2, R15 ;  /* 0x00000002bdc07819 */ /* 0x000fe2000001020f */
[----:B------:R-:W4:Y:S04]  /*8f40*/  LDL.LU R17, [R1+0x130] ;  /* 0x0001300001117983 */ /* 0x000f280000300800 */
[----:B------:R-:W4:Y:S04]  /*8f50*/  LDL.LU R15, [R1+0x12c] ;  /* 0x00012c00010f7983 */ /* 0x000f280000300800 */
[----:B------:R-:W4:Y:S01]  /*8f60*/  LDL.LU R188, [R1+0xd8] ;  /* 0x0000d80001bc7983 */ /* 0x000f220000300800 */
[----:B--2---:R-:W-:-:S02]  /*8f70*/  SHF.L.U64.HI R156, R157, 0x2, R167 ;  /* 0x000000029d9c7819 */ /* 0x004fc400000102a7 */
[----:B------:R-:W-:Y:S02]  /*8f80*/  SHF.L.U64.HI R158, R159, 0x2, R169 ;  /* 0x000000029f9e7819 */ /* 0x000fe400000102a9 */
[----:B-1----:R-:W-:Y:S02]  /*8f90*/  SHF.L.U64.HI R10, R11, 0x2, R19 ;  /* 0x000000020b0a7819 */ /* 0x002fe40000010213 */
[----:B------:R-:W2:Y:S01]  /*8fa0*/  LDL.LU R19, [R1+0x128] ;  /* 0x0001280001137983 */ /* 0x000ea20000300800 */
[----:B---3--:R-:W-:-:S03]  /*8fb0*/  SHF.L.U64.HI R12, R13, 0x2, R23 ;  /* 0x000000020d0c7819 */ /* 0x008fc60000010217 */
[----:B------:R-:W3:Y:S04]  /*8fc0*/  LDL.LU R23, [R1+0x124] ;  /* 0x0001240001177983 */ /* 0x000ee80000300800 */
[----:B------:R-:W2:Y:S04]  /*8fd0*/  LDL.LU R190, [R1+0xe4] ;  /* 0x0000e40001be7983 */ /* 0x000ea80000300800 */
[----:B------:R-:W3:Y:S04]  /*8fe0*/  LDL.LU R191, [R1+0xe8] ;  /* 0x0000e80001bf7983 */ /* 0x000ee80000300800 */
[----:B------:R-:W2:Y:S04]  /*8ff0*/  LDL.LU R167, [R1+0x120] ;  /* 0x0001200001a77983 */ /* 0x000ea80000300800 */
[----:B------:R-:W3:Y:S01]  /*9000*/  LDL.LU R169, [R1+0x11c] ;  /* 0x00011c0001a97983 */ /* 0x000ee20000300800 */
[----:B------:R-:W-:-:S02]  /*9010*/  SHF.L.U64.HI R152, R153, 0x2, R164 ;  /* 0x0000000299987819 */ /* 0x000fc400000102a4 */
[----:B----4-:R-:W-:Y:S02]  /*9020*/  SHF.L.U64.HI R154, R155, 0x2, R162 ;  /* 0x000000029b9a7819 */ /* 0x010fe400000102a2 */
[----:B------:R-:W-:Y:S02]  /*9030*/  SHF.L.U64.HI R162, R163, 0x2, R168 ;  /* 0x00000002a3a27819 */ /* 0x000fe400000102a8 */
[----:B------:R-:W-:Y:S02]  /*9040*/  SHF.L.U64.HI R164, R165, 0x2, R175 ;  /* 0x00000002a5a47819 */ /* 0x000fe400000102af */
[----:B------:R-:W4:Y:S01]  /*9050*/  LDL.LU R175, [R1+0x118] ;  /* 0x0001180001af7983 */ /* 0x000f220000300800 */
[----:B---3--:R-:W-:-:S03]  /*9060*/  SHF.L.U64.HI R168, R169, 0x2, R177 ;  /* 0x00000002a9a87819 */ /* 0x008fc600000102b1 */
[----:B------:R-:W3:Y:S01]  /*9070*/  LDL.LU R177, [R1+0x114] ;  /* 0x0001140001b17983 */ /* 0x000ee20000300800 */
[-C--:B------:R-:W-:Y:S02]  /*9080*/  LEA.HI.X.SX32 R181, R3, R27.reuse, 0x1, P6 ;  /* 0x0000001b03b57211 */ /* 0x080fe400030f0eff */
[----:B------:R-:W-:Y:S02]  /*9090*/  LEA.HI.X.SX32 R183, R187, R27, 0x1, P5 ;  /* 0x0000001bbbb77211 */ /* 0x000fe400028f0eff */
[----:B----4-:R-:W-:Y:S02]  /*90a0*/  SHF.L.U64.HI R174, R175, 0x2, R181 ;  /* 0x00000002afae7819 */ /* 0x010fe400000102b5 */
[----:B------:R-:W4:Y:S01]  /*90b0*/  LDL.LU R181, [R1+0x110] ;  /* 0x0001100001b57983 */ /* 0x000f220000300800 */
[----:B------:R-:W-:-:S04]  /*90c0*/  IADD3 R179, P1, R185, R26, RZ ;  /* 0x0000001ab9b37210 */ /* 0x000fc80007f3e0ff */
[----:B------:R-:W-:Y:S02]  /*90d0*/  LEA.HI.X.SX32 R4, R26, R27, 0x1, P1 ;  /* 0x0000001b1a047211 */ /* 0x000fe400008f0eff */
[----:B------:R-:W-:Y:S02]  /*90e0*/  SHF.L.U64.HI R14, R15, 0x2, R178 ;  /* 0x000000020f0e7819 */ /* 0x000fe400000102b2 */
[----:B------:R-:W-:Y:S02]  /*90f0*/  SHF.L.U64.HI R178, R179, 0x2, R4 ;  /* 0x00000002b3b27819 */ /* 0x000fe40000010204 */
[----:B---3--:R-:W-:Y:S02]  /*9100*/  SHF.L.U64.HI R176, R177, 0x2, R183 ;  /* 0x00000002b1b07819 */ /* 0x008fe400000102b7 */
[----:B------:R-:W3:Y:S04]  /*9110*/  LDL.LU R183, [R1+0x10c] ;  /* 0x00010c0001b77983 */ /* 0x000ee80000300800 */
[----:B------:R-:W3:Y:S01]  /*9120*/  LDL.LU R4, [R1+0x108] ;  /* 0x0001080001047983 */ /* 0x000ee20000300800 */
[----:B------:R-:W-:-:S02]  /*9130*/  SHF.R.S32.HI R2, RZ, 0x1f, R6 ;  /* 0x0000001fff027819 */ /* 0x000fc40000011406 */
[----:B------:R-:W-:Y:S02]  /*9140*/  SHF.R.S32.HI R0, RZ, 0x1f, R5 ;  /* 0x0000001fff007819 */ /* 0x000fe40000011405 */
[----:B------:R-:W-:Y:S02]  /*9150*/  IADD3 R185, P4, R185, R32, RZ ;  /* 0x00000020b9b97210 */ /* 0x000fe40007f9e0ff */
[----:B------:R-:W-:Y:S01]  /*9160*/  SHF.L.U64.HI R160, R161, 0x2, R172 ;  /* 0x00000002a1a07819 */ /* 0x000fe200000102ac */
[----:B------:R-:W-:Y:S01]  /*9170*/  IMAD R7, R2, 0xc, RZ ;  /* 0x0000000c02077824 */ /* 0x000fe200078e02ff */
[----:B------:R-:W-:Y:S01]  /*9180*/  SHF.L.U64.HI R172, R173, 0x2, R191 ;  /* 0x00000002adac7819 */ /* 0x000fe200000102bf */
[----:B------:R-:W-:Y:S01]  /*9190*/  IMAD R29, R0, 0xc, RZ ;  /* 0x0000000c001d7824 */ /* 0x000fe200078e02ff */
[----:B------:R-:W-:Y:S02]  /*91a0*/  LEA.HI.X.SX32 R3, R28, R27, 0x1, P2 ;  /* 0x0000001b1c037211 */ /* 0x000fe400010f0eff */
[----:B--2---:R-:W-:-:S02]  /*91b0*/  SHF.L.U64.HI R170, R171, 0x2, R190 ;  /* 0x00000002abaa7819 */ /* 0x004fc400000102be */
[----:B------:R-:W-:Y:S02]  /*91c0*/  SHF.R.S32.HI R191, RZ, 0x1f, R5 ;  /* 0x0000001fffbf7819 */ /* 0x000fe40000011405 */
[-C--:B------:R-:W-:Y:S02]  /*91d0*/  LEA.HI.X.SX32 R2, R30, R27.reuse, 0x1, P3 ;  /* 0x0000001b1e027211 */ /* 0x080fe400018f0eff */
[----:B------:R-:W-:Y:S02]  /*91e0*/  SHF.R.S32.HI R190, RZ, 0x1f, R6 ;  /* 0x0000001fffbe7819 */ /* 0x000fe40000011406 */
[----:B------:R-:W-:Y:S02]  /*91f0*/  LEA.HI.X.SX32 R0, R32, R27, 0x1, P4 ;  /* 0x0000001b20007211 */ /* 0x000fe400020f0eff */
[----:B------:R-:W-:Y:S02]  /*9200*/  SHF.L.U64.HI R16, R17, 0x2, R180 ;  /* 0x0000000211107819 */ /* 0x000fe400000102b4 */
[----:B------:R-:W-:-:S02]  /*9210*/  SHF.L.U64.HI R18, R19, 0x2, R182 ;  /* 0x0000000213127819 */ /* 0x000fc400000102b6 */
[----:B------:R-:W-:Y:S02]  /*9220*/  SHF.L.U64.HI R180, R5, 0x2, R191 ;  /* 0x0000000205b47819 */ /* 0x000fe400000102bf */
[----:B------:R-:W-:Y:S02]  /*9230*/  SHF.L.U64.HI R182, R6, 0x2, R190 ;  /* 0x0000000206b67819 */ /* 0x000fe400000102be */
[----:B----4-:R-:W-:Y:S02]  /*9240*/  SHF.L.U64.HI R180, R181, 0x2, R3 ;  /* 0x00000002b5b47819 */ /* 0x010fe40000010203 */
[----:B------:R-:W-:Y:S01]  /*9250*/  SHF.L.U64.HI R20, R21, 0x2, R184 ;  /* 0x0000000215147819 */ /* 0x000fe200000102b8 */
[----:B------:R1:W5:Y:S01]  /*9260*/  LDL.LU R3, [R1+0x104] ;  /* 0x0001040001037983 */ /* 0x0003620000300800 */
[----:B------:R-:W-:Y:S02]  /*9270*/  SHF.L.U64.HI R184, R185, 0x2, R0 ;  /* 0x00000002b9b87819 */ /* 0x000fe40000010200 */
[----:B---3--:R-:W-:-:S02]  /*9280*/  SHF.L.U64.HI R182, R183, 0x2, R2 ;  /* 0x00000002b7b67819 */ /* 0x008fc40000010202 */
[----:B------:R1:W5:Y:S04]  /*9290*/  LDL.LU R2, [R1+0x100] ;  /* 0x0001000001027983 */ /* 0x0003680000300800 */
[----:B------:R1:W5:Y:S01]  /*92a0*/  LDL.LU R0, [R1+0xfc] ;  /* 0x0000fc0001007983 */ /* 0x0003620000300800 */
[----:B------:R-:W-:Y:S02]  /*92b0*/  SHF.L.U64.HI R22, R23, 0x2, R186 ;  /* 0x0000000217167819 */ /* 0x000fe400000102ba */
[----:B------:R-:W-:Y:S02]  /*92c0*/  SHF.R.S32.HI R186, RZ, 0x5, R4 ;  /* 0x00000005ffba7819 */ /* 0x000fe40000011404 */
[----:B------:R-:W2:Y:S01]  /*92d0*/  S2R R4, SR_TID.X ;  /* 0x0000000000047919 */ /* 0x000ea20000002100 */
[----:B------:R-:W-:-:S04]  /*92e0*/  IMAD.WIDE.U32 R8, R6, 0xc, R8 ;  /* 0x0000000c06087825 */ /* 0x000fc800078e0008 */
[----:B------:R-:W-:Y:S01]  /*92f0*/  IMAD.WIDE.U32 R24, R5, 0xc, R24 ;  /* 0x0000000c05187825 */ /* 0x000fe200078e0018 */
[----:B------:R-:W-:Y:S02]  /*9300*/  SHF.L.U64.HI R252, R251, 0x2, R252 ;  /* 0x00000002fbfc7819 */ /* 0x000fe400000102fc */
[----:B------:R-:W-:Y:S02]  /*9310*/  CS2R R26, SRZ ;  /* 0x00000000001a7805 */ /* 0x000fe4000001ff00 */
[----:B------:R-:W-:Y:S01]  /*9320*/  SHF.L.U64.HI R250, R249, 0x2, R250 ;  /* 0x00000002f9fa7819 */ /* 0x000fe200000102fa */
[----:B------:R-:W-:Y:S01]  /*9330*/  IMAD.IADD R9, R9, 0x1, R7 ;  /* 0x0000000109097824 */ /* 0x000fe200078e0207 */
[----:B------:R-:W-:Y:S01]  /*9340*/  SHF.L.U64.HI R248, R247, 0x2, R248 ;  /* 0x00000002f7f87819 */ /* 0x000fe200000102f8 */
[----:B------:R-:W-:Y:S01]  /*9350*/  IMAD.MOV.U32 R187, RZ, RZ, R8 ;  /* 0x000000ffffbb7224 */ /* 0x000fe200078e0008 */
[----:B------:R-:W-:Y:S01]  /*9360*/  SHF.L.U64.HI R246, R245, 0x2, R246 ;  /* 0x00000002f5f67819 */ /* 0x000fe200000102f6 */
[----:B------:R-:W-:Y:S01]  /*9370*/  IMAD.IADD R7, R25, 0x1, R29 ;  /* 0x0000000119077824 */ /* 0x000fe200078e021d */
[----:B------:R-:W-:Y:S01]  /*9380*/  SHF.L.U64.HI R244, R243, 0x2, R244 ;  /* 0x00000002f3f47819 */ /* 0x000fe200000102f4 */
[----:B------:R-:W-:Y:S01]  /*9390*/  IMAD.MOV.U32 R8, RZ, RZ, R24 ;  /* 0x000000ffff087224 */ /* 0x000fe200078e0018 */
[----:B------:R-:W-:-:S02]  /*93a0*/  SHF.L.U64.HI R242, R241, 0x2, R242 ;  /* 0x00000002f1f27819 */ /* 0x000fc400000102f2 */
[----:B------:R-:W-:Y:S02]  /*93b0*/  CS2R R24, SRZ ;  /* 0x0000000000187805 */ /* 0x000fe4000001ff00 */
[----:B------:R-:W-:Y:S02]  /*93c0*/  SHF.L.U64.HI R240, R239, 0x2, R240 ;  /* 0x00000002eff07819 */ /* 0x000fe400000102f0 */
[----:B------:R-:W-:Y:S02]  /*93d0*/  CS2R R28, SRZ ;  /* 0x00000000001c7805 */ /* 0x000fe4000001ff00 */
[----:B------:R-:W-:Y:S02]  /*93e0*/  SHF.L.U64.HI R238, R237, 0x2, R238 ;  /* 0x00000002edee7819 */ /* 0x000fe400000102ee */
[----:B------:R-:W-:Y:S02]  /*93f0*/  CS2R R30, SRZ ;  /* 0x00000000001e7805 */ /* 0x000fe4000001ff00 */
[----:B------:R-:W-:-:S02]  /*9400*/  SHF.L.U64.HI R236, R235, 0x2, R236 ;  /* 0x00000002ebec7819 */ /* 0x000fc400000102ec */
[----:B------:R-:W-:Y:S02]  /*9410*/  CS2R R32, SRZ ;  /* 0x0000000000207805 */ /* 0x000fe4000001ff00 */
[----:B------:R-:W-:Y:S02]  /*9420*/  SHF.L.U64.HI R234, R233, 0x2, R234 ;  /* 0x00000002e9ea7819 */ /* 0x000fe400000102ea */
[----:B------:R-:W-:Y:S02]  /*9430*/  CS2R R34, SRZ ;  /* 0x0000000000227805 */ /* 0x000fe4000001ff00 */
[----:B------:R-:W-:Y:S02]  /*9440*/  SHF.L.U64.HI R232, R231, 0x2, R232 ;  /* 0x00000002e7e87819 */ /* 0x000fe400000102e8 */
[----:B------:R-:W-:Y:S02]  /*9450*/  CS2R R36, SRZ ;  /* 0x0000000000247805 */ /* 0x000fe4000001ff00 */
[----:B------:R-:W-:-:S02]  /*9460*/  SHF.L.U64.HI R230, R229, 0x2, R230 ;  /* 0x00000002e5e67819 */ /* 0x000fc400000102e6 */
[----:B--2---:R-:W-:Y:S02]  /*9470*/  SHF.R.U32.HI R4, RZ, 0x6, R4 ;  /* 0x00000006ff047819 */ /* 0x004fe40000011604 */
[----:B------:R-:W-:Y:S02]  /*9480*/  CS2R R38, SRZ ;  /* 0x0000000000267805 */ /* 0x000fe4000001ff00 */
[----:B------:R-:W-:Y:S02]  /*9490*/  SHF.L.U64.HI R228, R227, 0x2, R228 ;  /* 0x00000002e3e47819 */ /* 0x000fe400000102e4 */
[----:B------:R-:W-:Y:S02]  /*94a0*/  CS2R R40, SRZ ;  /* 0x0000000000287805 */ /* 0x000fe4000001ff00 */
[----:B------:R-:W-:Y:S02]  /*94b0*/  SHF.L.U64.HI R226, R225, 0x2, R226 ;  /* 0x00000002e1e27819 */ /* 0x000fe400000102e2 */
[----:B------:R-:W-:-:S02]  /*94c0*/  CS2R R42, SRZ ;  /* 0x00000000002a7805 */ /* 0x000fc4000001ff00 */
[----:B------:R-:W-:Y:S02]  /*94d0*/  SHF.L.U64.HI R224, R223, 0x2, R224 ;  /* 0x00000002dfe07819 */ /* 0x000fe400000102e0 */
        /* <DEDUP_REMOVED lines=56> */
[----:B------:R-:W-:Y:S01]  /*9860*/  IMAD.SHL.U32 R251, R251, 0x4, RZ ;  /* 0x00000004fbfb7824 */ /* 0x000fe200078e00ff */
[----:B------:R-:W-:Y:S01]  /*9870*/  SGXT.U32 R4, R4, 0x1 ;  /* 0x000000010404781a */ /* 0x000fe20000000000 */
[----:B------:R-:W-:Y:S01]  /*9880*/  IMAD.SHL.U32 R249, R249, 0x4, RZ ;  /* 0x00000004f9f97824 */ /* 0x000fe200078e00ff */
[----:B------:R-:W-:Y:S01]  /*9890*/  CS2R R130, SRZ ;  /* 0x0000000000827805 */ /* 0x000fe2000001ff00 */
        /* <DEDUP_REMOVED lines=20> */
[----:B------:R-:W-:-:S02]  /*99e0*/  IMAD.SHL.U32 R227, R227, 0x4, RZ ;  /* 0x00000004e3e37824 */ /* 0x000fc400078e00ff */
[----:B------:R-:W-:Y:S02]  /*99f0*/  IMAD.SHL.U32 R225, R225, 0x4, RZ ;  /* 0x00000004e1e17824 */ /* 0x000fe400078e00ff */
[----:B------:R-:W-:Y:S02]  /*9a00*/  IMAD.SHL.U32 R223, R223, 0x4, RZ ;  /* 0x00000004dfdf7824 */ /* 0x000fe400078e00ff */
[----:B------:R-:W-:Y:S02]  /*9a10*/  IMAD.SHL.U32 R221, R221, 0x4, RZ ;  /* 0x00000004dddd7824 */ /* 0x000fe400078e00ff */
[----:B------:R-:W-:Y:S02]  /*9a20*/  IMAD.SHL.U32 R219, R219, 0x4, RZ ;  /* 0x00000004dbdb7824 */ /* 0x000fe400078e00ff */
[----:B------:R-:W-:Y:S02]  /*9a30*/  IMAD.SHL.U32 R217, R217, 0x4, RZ ;  /* 0x00000004d9d97824 */ /* 0x000fe400078e00ff */
        /* <DEDUP_REMOVED lines=37> */
[----:B------:R-:W-:Y:S01]  /*9c90*/  VIADD R188, R186, 0xfffffffd ;  /* 0xfffffffdbabc7836 */ /* 0x000fe20000000000 */
[----:B------:R-:W-:Y:S01]  /*9ca0*/  UIADD3 UR12, UR12, -0x60, URZ ;  /* 0xffffffa00c0c7890 */ /* 0x000fe2000fffe03f */
[----:B------:R-:W-:Y:S01]  /*9cb0*/  UMOV UR13, 0x2 ;  /* 0x00000002000d7882 */ /* 0x000fe20000000000 */
[----:B------:R-:W-:Y:S01]  /*9cc0*/  UMOV UR14, 0xffffffff ;  /* 0xffffffff000e7882 */ /* 0x000fe20000000000 */
[----:B-1----:R-:W-:-:S09]  /*9cd0*/  UMOV UR4, URZ ;  /* 0x0000003f00047c82 */ /* 0x002fd20008000000 */
.L_x_1:
[----:B------:R-:W-:Y:S01]  /*9ce0*/  UIADD3 UR14, UR14, 0x1, URZ ;  /* 0x000000010e0e7890 */ /* 0x000fe2000fffe03f */
[----:B------:R-:W-:-:S04]  /*9cf0*/  DEPBAR.LE SB0, 0x4 ;  /* 0x000081000000791a */ /* 0x000fc80000000000 */
[----:B------:R-:W-:Y:S01]  /*9d00*/  BAR.SYNC.DEFER_BLOCKING 0x0 ;  /* 0x0000000000007b1d */ /* 0x000fe20000010000 */
[----:B------:R-:W-:Y:S01]  /*9d10*/  UISETP.GT.AND UP0, UPT, UR14, 0x3, UPT ;  /* 0x000000030e00788c */ /* 0x000fe2000bf04270 */
[----:B------:R-:W-:Y:S01]  /*9d20*/  VIADD R188, R186, 0xfffffffd ;  /* 0xfffffffdbabc7836 */ /* 0x000fe20000000000 */
[----:B------:R-:W-:Y:S01]  /*9d30*/  ISETP.GE.AND P1, PT, R4, UR12, PT ;  /* 0x0000000c04007c0c */ /* 0x000fe2000bf26270 */
[----:B------:R-:W-:Y:S01]  /*9d40*/  UIADD3 UR13, UR13, 0x1, URZ ;  /* 0x000000010d0d7890 */ /* 0x000fe2000fffe03f */
[----:B------:R-:W-:Y:S01]  /*9d50*/  IADD3 R190, P2, R8, R177, RZ ;  /* 0x000000b108be7210 */ /* 0x000fe20007f5e0ff */
[----:B------:R-:W-:Y:S01]  /*9d60*/  USEL UR14, UR14, URZ, !UP0 ;  /* 0x0000003f0e0e7287 */ /* 0x000fe2000c000000 */
[----:B------:R-:W-:Y:S01]  /*9d70*/  ISETP.LE.AND P0, PT, R188, UR4, PT ;  /* 0x00000004bc007c0c */ /* 0x000fe2000bf03270 */
[----:B------:R-:W-:Y:S01]  /*9d80*/  UMOV UR11, 0x40000040 ;  /* 0x40000040000b7882 */ /* 0x000fe20000000000 */
[----:B------:R-:W-:Y:S01]  /*9d90*/  UMOV UR9, 0x40000040 ;  /* 0x4000004000097882 */ /* 0x000fe20000000000 */
[----:B------:R-:W-:Y:S01]  /*9da0*/  ULEA UR5, UR14, UR7, 0xd ;  /* 0x000000070e057291 */ /* 0x000fe2000f8e683f */
[----:B------:R-:W-:Y:S01]  /*9db0*/  SEL R188, RZ, 0x4, P1 ;  /* 0x00000004ffbc7807 */ /* 0x000fe20000800000 */
[----:B------:R-:W-:Y:S01]  /*9dc0*/  ULEA UR6, UR14, UR7, 0xf ;  /* 0x000000070e067291 */ /* 0x000fe2000f8e783f */
[----:B------:R-:W-:Y:S01]  /*9dd0*/  IMAD.X R191, R7, 0x1, R176, P2 ;  /* 0x0000000107bf7824 */ /* 0x000fe200010e06b0 */
[----:B------:R-:W-:Y:S01]  /*9de0*/  UIADD3 UR5, UR5, 0x20000, URZ ;  /* 0x0002000005057890 */ /* 0x000fe2000fffe03f */
[----:B------:R-:W-:Y:S01]  /*9df0*/  SEL R188, R188, RZ, !P0 ;  /* 0x000000ffbcbc7207 */ /* 0x000fe20004000000 */
[----:B------:R-:W-:-:S02]  /*9e00*/  USHF.R.U32.HI UR6, URZ, 0x4, UR6 ;  /* 0x000000043f067899 */ /* 0x000fc40008011606 */
[----:B------:R-:W-:Y:S01]  /*9e10*/  USHF.R.U32.HI UR5, URZ, 0x4, UR5 ;  /* 0x000000043f057899 */ /* 0x000fe20008011605 */
[----:B------:R-:W-:Y:S01]  /*9e20*/  ISETP.NE.U32.AND P1, PT, R188, RZ, PT ;  /* 0x000000ffbc00720c */ /* 0x000fe20003f25070 */
[----:B------:R-:W-:Y:S02]  /*9e30*/  USGXT.U32 UR10, UR6, 0xe ;  /* 0x0000000e060a789a */ /* 0x000fe40008000000 */
[----:B------:R-:W-:Y:S01]  /*9e40*/  USGXT.U32 UR8, UR5, 0xe ;  /* 0x0000000e0508789a */ /* 0x000fe20008000000 */
[----:B------:R-:W-:Y:S02]  /*9e50*/  WARPGROUP.ARRIVE ;  /* 0x00000000000079c5 */ /* 0x000fe40000000000 */
[----:B------:R-:W-:Y:S01]  /*9e60*/  UMOV UR5, URZ ;  /* 0x0000003f00057c82 */ /* 0x000fe20008000000 */
[----:B------:R-:W-:-:S05]  /*9e70*/  UMOV UR6, URZ ;  /* 0x0000003f00067c82 */ /* 0x000fca0008000000 */
[----:B------:R-:W-:Y:S01]  /*9e80*/  HGMMA.64x256x8.F32.TF32 R24, gdesc[UR8], R24 ;  /* 0x07e00000081879f0 */ /* 0x000fe20008702818 */
[----:B------:R-:W-:Y:S02]  /*9e90*/  UIADD3 UR10, UP1, UR10, 0x2, URZ ;  /* 0x000000020a0a7890 */ /* 0x000fe4000ff3e03f */
[----:B------:R-:W-:Y:S02]  /*9ea0*/  UIADD3 UR8, UP0, UR8, 0x2, URZ ;  /* 0x0000000208087890 */ /* 0x000fe4000ff1e03f */
[----:B------:R-:W-:Y:S02]  /*9eb0*/  UIADD3.X UR11, UR6, 0x40000040, URZ, UP1, !UPT ;  /* 0x40000040060b7890 */ /* 0x000fe40008ffe43f */
[----:B------:R-:W-:Y:S02]  /*9ec0*/  UIADD3.X UR9, UR5, 0x40000040, URZ, UP0, !UPT ;  /* 0x4000004005097890 */ /* 0x000fe400087fe43f */
[----:B------:R-:W-:Y:S02]  /*9ed0*/  UIADD3.64 UR22, UR10, 0x2, URZ ;  /* 0x000000020a167897 */ /* 0x000fe4000fffe03f */
[----:B------:R-:W-:-:S02]  /*9ee0*/  UIADD3.64 UR20, UR8, 0x2, URZ ;  /* 0x0000000208147897 */ /* 0x000fc4000fffe03f */
[----:B------:R-:W-:-:S04]  /*9ef0*/  UISETP.GT.AND UP0, UPT, UR13, 0x3, UPT ;  /* 0x000000030d00788c */ /* 0x000fc8000bf04270 */
[----:B------:R-:W-:-:S04]  /*9f00*/  USEL UR13, UR13, URZ, !UP0 ;  /* 0x0000003f0d0d7287 */ /* 0x000fc8000c000000 */
[----:B------:R-:W-:-:S06]  /*9f10*/  ULEA UR5, UR13, UR7, 0xd ;  /* 0x000000070d057291 */ /* 0x000fcc000f8e683f */
[----:B-----5:R-:W-:Y:S01]  /*9f20*/  VIADD R188, R2, UR5 ;  /* 0x0000000502bc7c36 */ /* 0x020fe20008000000 */
[----:B------:R-:W-:Y:S01]  /*9f30*/  HGMMA.64x256x8.F32.TF32 R24, gdesc[UR8], R24 ;  /* 0x07e00000081879f0 */ /* 0x000fe20008702818 */
[----:B------:R-:W-:Y:S02]  /*9f40*/  UIADD3.64 UR10, UR10, 0x4, URZ ;  /* 0x000000040a0a7897 */ /* 0x000fe4000fffe03f */
[----:B------:R-:W-:-:S15]  /*9f50*/  UIADD3.64 UR8, UR8, 0x4, URZ ;  /* 0x0000000408087897 */ /* 0x000fde000fffe03f */
[----:B------:R-:W-:-:S10]  /*9f60*/  NOP ;  /* 0x0000000000007918 */ /* 0x000fd40000000000 */
[----:B------:R-:W-:-:S15]  /*9f70*/  HGMMA.64x256x8.F32.TF32 R24, gdesc[UR20], R24 ;  /* 0x07e00000141879f0 */ /* 0x000fde0008702818 */
[----:B------:R-:W-:-:S13]  /*9f80*/  NOP ;  /* 0x0000000000007918 */ /* 0x000fda0000000000 */
[----:B------:R-:W-:Y:S03]  /*9f90*/  HGMMA.64x256x8.F32.TF32 R24, gdesc[UR8], R24, gsb0 ;  /* 0x07e00000081879f0 */ /* 0x000fe60008002818 */
[----:B------:R-:W-:Y:S02]  /*9fa0*/  WARPGROUP.DEPBAR.LE gsb0, 0x1 ;  /* 0x00008000000079c5 */ /* 0x000fe40000010100 */
[----:B------:R-:W-:Y:S06]  /*9fb0*/  BAR.SYNC.DEFER_BLOCKING 0x0 ;  /* 0x0000000000007b1d */ /* 0x000fec0000010000 */
[----:B------:R-:W-:Y:S01]  /*9fc0*/  @!PT LDS RZ, [RZ] ;  /* 0x00000000fffff984 */ /* 0x000fe20000000800 */
[----:B------:R-:W-:Y:S01]  /*9fd0*/  @!PT LDS RZ, [RZ] ;  /* 0x00000000fffff984 */ /* 0x000fe20000000800 */
[----:B------:R-:W-:Y:S01]  /*9fe0*/  @!PT LDS RZ, [RZ] ;  /* 0x00000000fffff984 */ /* 0x000fe20000000800 */
[----:B------:R1:W-:Y:S02]  /*9ff0*/  LDGSTS.E [R188+0x20000], desc[UR16][R190.64], P1 ;  /* 0x20000000bebc7fae */ /* 0x0003e40008921850 */
[----:B-1----:R-:W-:-:S04]  /*a000*/  LOP3.LUT R191, R4, 0x2, RZ, 0xfc, !PT ;  /* 0x0000000204bf7812 */ /* 0x002fc800078efcff */
[----:B------:R-:W-:-:S04]  /*a010*/  ISETP.GE.AND P1, PT, R191, UR12, PT ;  /* 0x0000000cbf007c0c */ /* 0x000fc8000bf26270 */
[----:B------:R-:W-:-:S04]  /*a020*/  SEL R190, RZ, 0x4, P1 ;  /* 0x00000004ffbe7807 */ /* 0x000fc80000800000 */
[----:B------:R-:W-:-:S04]  /*a030*/  SEL R190, R190, RZ, !P0 ;  /* 0x000000ffbebe7207 */ /* 0x000fc80004000000 */
[----:B------:R-:W-:Y:S02]  /*a040*/  ISETP.NE.U32.AND P1, PT, R190, RZ, PT ;  /* 0x000000ffbe00720c */ /* 0x000fe40003f25070 */
[----:B------:R-:W-:-:S05]  /*a050*/  IADD3 R190, P2, R8, R175, RZ ;  /* 0x000000af08be7210 */ /* 0x000fca0007f5e0ff */
[----:B------:R-:W-:-:S06]  /*a060*/  IMAD.X R191, R7, 0x1, R174, P2 ;  /* 0x0000000107bf7824 */ /* 0x000fcc00010e06ae */
[----:B------:R1:W-:Y:S02]  /*a070*/  LDGSTS.E [R188+0x20008], desc[UR16][R190.64], P1 ;  /* 0x20008000bebc7fae */ /* 0x0003e40008921850 */
[----:B-1----:R-:W-:Y:S02]  /*a080*/  LOP3.LUT R191, R4, 0x4, RZ, 0xfc, !PT ;  /* 0x0000000404bf7812 */ /* 0x002fe400078efcff */
[----:B------:R-:W-:Y:S02]  /*a090*/  IADD3 R190, P2, R8, R173, RZ ;  /* 0x000000ad08be7210 */ /* 0x000fe40007f5e0ff */
[----:B------:R-:W-:-:S03]  /*a0a0*/  ISETP.GE.AND P1, PT, R191, UR12, PT ;  /* 0x0000000cbf007c0c */ /* 0x000fc6000bf26270 */
[----:B------:R-:W-:Y:S01]  /*a0b0*/  IMAD.X R191, R7, 0x1, R172, P2 ;  /* 0x0000000107bf7824 */ /* 0x000fe200010e06ac */
[----:B------:R-:W-:-:S04]  /*a0c0*/  SEL R188, RZ, 0x4, P1 ;  /* 0x00000004ffbc7807 */ /* 0x000fc80000800000 */
[----:B------:R-:W-:-:S04]  /*a0d0*/  SEL R188, R188, RZ, !P0 ;  /* 0x000000ffbcbc7207 */ /* 0x000fc80004000000 */
[----:B------:R-:W-:Y:S02]  /*a0e0*/  ISETP.NE.U32.AND P1, PT, R188, RZ, PT ;  /* 0x000000ffbc00720c */ /* 0x000fe40003f25070 */
[----:B------:R-:W-:-:S05]  /*a0f0*/  LOP3.LUT R188, R2, 0x10, RZ, 0x3c, !PT ;  /* 0x0000001002bc7812 */ /* 0x000fca00078e3cff */
[----:B------:R-:W-:-:S06]  /*a100*/  VIADD R188, R188, UR5 ;  /* 0x00000005bcbc7c36 */ /* 0x000fcc0008000000 */
        /* <DEDUP_REMOVED lines=107> */
[----:B------:R-:W-:Y:S01]  /*a7c0*/  VIADD R188, R188, UR5 ;  /* 0x00000005bcbc7c36 */ /* 0x000fe20008000000 */
[----:B------:R-:W-:-:S05]  /*a7d0*/  ULEA UR5, UR13, UR7, 0xf ;  /* 0x000000070d057291 */ /* 0x000fca000f8e783f */
        /* <DEDUP_REMOVED lines=8> */
[----:B------:R1:W-:Y:S04]  /*a860*/  LDGSTS.E [R188+0x20008], desc[UR16][R190.64], P1 ;  /* 0x20008000bebc7fae */ /* 0x0003e80008921850 */
[----:B------:R-:W0:Y:S01]  /*a870*/  LDGDEPBAR ;  /* 0x00000000000079af */ /* 0x000e220000000000 */
[----:B-1----:R-:W1:Y:S02]  /*a880*/  S2R R191, SR_TID.X ;  /* 0x0000000000bf7919 */ /* 0x002e640000002100 */
[----:B-1----:R-:W-:-:S04]  /*a890*/  LOP3.LUT R191, R191, 0x1f, RZ, 0xc0, !PT ;  /* 0x0000001fbfbf7812 */ /* 0x002fc800078ec0ff */
[----:B------:R-:W-:-:S04]  /*a8a0*/  ISETP.GE.AND P1, PT, R191, UR12, PT ;  /* 0x0000000cbf007c0c */ /* 0x000fc8000bf26270 */
[----:B------:R-:W-:Y:S02]  /*a8b0*/  SEL R188, RZ, 0x4, P1 ;  /* 0x00000004ffbc7807 */ /* 0x000fe40000800000 */
[----:B------:R-:W-:Y:S02]  /*a8c0*/  IADD3 R190, P1, R187, R153, RZ ;  /* 0x00000099bbbe7210 */ /* 0x000fe40007f3e0ff */
[----:B------:R-:W-:-:S03]  /*a8d0*/  SEL R188, R188, RZ, !P0 ;  /* 0x000000ffbcbc7207 */ /* 0x000fc60004000000 */
[----:B------:R-:W-:Y:S01]  /*a8e0*/  IMAD.X R191, R9, 0x1, R152, P1 ;  /* 0x0000000109bf7824 */ /* 0x000fe200008e0698 */
[----:B------:R-:W-:Y:S01]  /*a8f0*/  ISETP.NE.U32.AND P0, PT, R188, RZ, PT ;  /* 0x000000ffbc00720c */ /* 0x000fe20003f05070 */
[----:B------:R-:W-:-:S12]  /*a900*/  VIADD R188, R0, UR5 ;  /* 0x0000000500bc7c36 */ /* 0x000fd80008000000 */
[----:B------:R1:W-:Y:S02]  /*a910*/  LDGSTS.E [R188], desc[UR16][R190.64], P0 ;  /* 0x00000000bebc7fae */ /* 0x0003e40008121850 */
[----:B-1----:R-:W-:-:S05]  /*a920*/  IADD3 R190, P1, R187, R21, RZ ;  /* 0x00000015bbbe7210 */ /* 0x002fca0007f3e0ff */
[----:B------:R-:W-:-:S05]  /*a930*/  IMAD.X R191, R9, 0x1, R20, P1 ;  /* 0x0000000109bf7824 */ /* 0x000fca00008e0614 */
[----:B------:R1:W-:Y:S02]  /*a940*/  LDGSTS.E [R188+0x400], desc[UR16][R190.64], P0 ;  /* 0x00400000bebc7fae */ /* 0x0003e40008121850 */
        /* <DEDUP_REMOVED lines=53> */
[----:B------:R1:W-:Y:S04]  /*aca0*/  LDGSTS.E [R188+0x4c00], desc[UR16][R190.64], P0 ;  /* 0x04c00000bebc7fae */ /* 0x0003e80008121850 */
[----:B------:R-:W1:Y:S02]  /*acb0*/  LDL R191, [R1+0x8] ;  /* 0x0000080001bf7983 */ /* 0x000e640000100800 */
[----:B-1----:R-:W-:Y:S02]  /*acc0*/  IADD3 R190, P1, R187, R191, RZ ;  /* 0x000000bfbbbe7210 */ /* 0x002fe40007f3e0ff */
[----:B------:R-:W2:Y:S03]  /*acd0*/  LDL R191, [R1+0xc] ;  /* 0x00000c0001bf7983 */ /* 0x000ea60000100800 */
[----:B--2---:R-:W-:-:S05]  /*ace0*/  IMAD.X R191, R9, 0x1, R191, P1 ;  /* 0x0000000109bf7824 */ /* 0x004fca00008e06bf */
        /* <DEDUP_REMOVED lines=55> */
[----:B------:R1:W-:Y:S02]  /*b060*/  LDGSTS.E [R188+0x7c00], desc[UR16][R190.64], P0 ;  /* 0x07c00000bebc7fae */ /* 0x0003e40008121850 */
[----:B-1----:R-:W-:Y:S02]  /*b070*/  LOP3.LUT R188, R0, 0x40, RZ, 0x3c, !PT ;  /* 0x0000004000bc7812 */ /* 0x002fe400078e3cff */
[----:B------:R-:W-:-:S03]  /*b080*/  IADD3 R190, P1, R187, R23, RZ ;  /* 0x00000017bbbe7210 */ /* 0x000fc60007f3e0ff */
[----:B------:R-:W-:Y:S02]  /*b090*/  VIADD R188, R188, UR5 ;  /* 0x00000005bcbc7c36 */ /* 0x000fe40008000000 */
        /* <DEDUP_REMOVED lines=56> */
[----:B------:R-:W1:Y:S02]  /*b420*/  LDL R191, [R1] ;  /* 0x0000000001bf7983 */ /* 0x000e640000100800 */
        /* <DEDUP_REMOVED lines=61> */
[----:B------:R-:W2:Y:S01]  /*b800*/  LDL R191, [R1+0xc4] ;  /* 0x0000c40001bf7983 */ /* 0x000ea20000100800 */
[----:B------:R-:W-:Y:S01]  /*b810*/  UIADD3 UR4, UR4, 0x1, URZ ;  /* 0x0000000104047890 */ /* 0x000fe2000fffe03f */
[----:B------:R-:W-:Y:S01]  /*b820*/  LEA R8, P2, R5, R8, 0x2 ;  /* 0x0000000805087211 */ /* 0x000fe200078410ff */
[----:B------:R-:W-:Y:S01]  /*b830*/  UIADD3 UR12, UR12, -0x20, URZ ;  /* 0xffffffe00c0c7890 */ /* 0x000fe2000fffe03f */
[----:B--2---:R-:W-:Y:S01]  /*b840*/  IMAD.X R191, R9, 0x1, R191, P1 ;  /* 0x0000000109bf7824 */ /* 0x004fe200008e06bf */
[----:B------:R-:W-:-:S04]  /*b850*/  LEA R187, P1, R6, R187, 0x2 ;  /* 0x000000bb06bb7211 */ /* 0x000fc800078210ff */
[----:B------:R1:W-:Y:S01]  /*b860*/  LDGSTS.E [R188+0x7e00], desc[UR16][R190.64], P0 ;  /* 0x07e00000bebc7fae */ /* 0x0003e20008121850 */
[----:B------:R-:W-:-:S03]  /*b870*/  ISETP.NE.U32.AND P0, PT, R186, UR4, PT ;  /* 0x00000004ba007c0c */ /* 0x000fc6000bf05070 */
[----:B------:R-:W0:Y:S01]  /*b880*/  LDGDEPBAR ;  /* 0x00000000000079af */ /* 0x000e220000000000 */
[----:B-1----:R-:W-:Y:S02]  /*b890*/  SHF.R.S32.HI R191, RZ, 0x1f, R5 ;  /* 0x0000001fffbf7819 */ /* 0x002fe40000011405 */
[----:B------:R-:W-:Y:S02]  /*b8a0*/  SHF.R.S32.HI R190, RZ, 0x1f, R6 ;  /* 0x0000001fffbe7819 */ /* 0x000fe40000011406 */
[----:B------:R-:W-:Y:S02]  /*b8b0*/  SHF.L.U64.HI R191, R5, 0x2, R191 ;  /* 0x0000000205bf7819 */ /* 0x000fe400000102bf */
[----:B------:R-:W-:-:S03]  /*b8c0*/  SHF.L.U64.HI R190, R6, 0x2, R190 ;  /* 0x0000000206be7819 */ /* 0x000fc600000102be */
[----:B------:R-:W-:Y:S02]  /*b8d0*/  IMAD.X R7, R7, 0x1, R191, P2 ;  /* 0x0000000107077824 */ /* 0x000fe400010e06bf */
[----:B------:R-:W-:Y:S01]  /*b8e0*/  IMAD.X R9, R9, 0x1, R190, P1 ;  /* 0x0000000109097824 */ /* 0x000fe200008e06be */
[----:B------:R-:W-:Y:S06]  /*b8f0*/  @P0 BRA `(.L_x_1) ;  /* 0xffffffe000f80947 */ /* 0x000fec000383ffff */
.L_x_0:
[----:B------:R-:W2:Y:S01]  /*b900*/  LDL.LU R188, [R1+0xc8] ;  /* 0x0000c80001bc7983 */ /* 0x000ea20000300800 */
[----:B------:R-:W1:Y:S01]  /*b910*/  S2R R217, SR_TID.X ;  /* 0x0000000000d97919 */ /* 0x000e620000002100 */
[C-C-:B------:R-:W-:Y:S01]  /*b920*/  LOP3.LUT R5, R3.reuse, 0xfe, R4.reuse, 0xfe, !PT ;  /* 0x000000fe03057812 */ /* 0x140fe200078efe04 */
[----:B------:R-:W-:Y:S01]  /*b930*/  ULDC UR4, c[0x0][0x22c] ;  /* 0x00008b0000047ab9 */ /* 0x000fe20000000800 */
[----:B------:R-:W3:Y:S01]  /*b940*/  S2R R190, SR_TID.X ;  /* 0x0000000000be7919 */ /* 0x000ee20000002100 */
[--C-:B------:R-:W-:Y:S01]  /*b950*/  LOP3.LUT R155, R3, 0x4, R4.reuse, 0xfe, !PT ;  /* 0x00000004039b7812 */ /* 0x100fe200078efe04 */
[----:B------:R-:W-:Y:S01]  /*b960*/  ULDC UR5, c[0x0][0x22c] ;  /* 0x00008b0000057ab9 */ /* 0x000fe20000000800 */
[----:B------:R-:W2:Y:S04]  /*b970*/  LDL.LU R222, [R1+0xf8] ;  /* 0x0000f80001de7983 */ /* 0x000ea80000300800 */
[----:B------:R-:W-:Y:S01]  /*b980*/  STL [R1+0x20], R5 ;  /* 0x0000200501007387 */ /* 0x000fe20000100800 */
[----:B-1----:R-:W-:Y:S01]  /*b990*/  IMAD.SHL.U32 R210, R217, 0x10, RZ ;  /* 0x00000010d9d27824 */ /* 0x002fe200078e00ff */
[----:B------:R-:W-:-:S05]  /*b9a0*/  LOP3.LUT R217, R3, 0xec, R4, 0xfe, !PT ;  /* 0x000000ec03d97812 */ /* 0x000fca00078efe04 */
[----:B------:R1:W-:Y:S02]  /*b9b0*/  STL [R1], R217 ;  /* 0x000000d901007387 */ /* 0x0003e40000100800 */
[----:B-1----:R-:W-:-:S05]  /*b9c0*/  LOP3.LUT R217, R3, 0xee, R4, 0xfe, !PT ;  /* 0x000000ee03d97812 */ /* 0x002fca00078efe04 */
[----:B------:R1:W-:Y:S02]  /*b9d0*/  STL [R1+0x4], R217 ;  /* 0x000004d901007387 */ /* 0x0003e40000100800 */
[----:B-1----:R-:W-:-:S05]  /*b9e0*/  LOP3.LUT R217, R3, 0xf0, R4, 0xfe, !PT ;  /* 0x000000f003d97812 */ /* 0x002fca00078efe04 */
[----:B------:R1:W-:Y:S02]  /*b9f0*/  STL [R1+0x8], R217 ;  /* 0x000008d901007387 */ /* 0x0003e40000100800 */
[----:B-1----:R-:W-:-:S05]  /*ba00*/  LOP3.LUT R217, R3, 0xf2, R4, 0xfe, !PT ;  /* 0x000000f203d97812 */ /* 0x002fca00078efe04 */
[----:B------:R1:W-:Y:S02]  /*ba10*/  STL [R1+0xc], R217 ;  /* 0x00000cd901007387 */ /* 0x0003e40000100800 */
[----:B-1----:R-:W-:-:S05]  /*ba20*/  LOP3.LUT R217, R3, 0xf4, R4, 0xfe, !PT ;  /* 0x000000f403d97812 */ /* 0x002fca00078efe04 */
[----:B------:R1:W-:Y:S01]  /*ba30*/  STL [R1+0x10], R217 ;  /* 0x000010d901007387 */ /* 0x0003e20000100800 */
[C---:B---3--:R-:W-:Y:S02]  /*ba40*/  IMAD.SHL.U32 R0, R190.reuse, 0x8, RZ ;  /* 0x00000008be007824 */ /* 0x048fe400078e00ff */
[----:B------:R-:W-:Y:S01]  /*ba50*/  IMAD.SHL.U32 R2, R190, 0x80, RZ ;  /* 0x00000080be027824 */ /* 0x000fe200078e00ff */
[----:B-1----:R-:W-:-:S05]  /*ba60*/  LOP3.LUT R217, R3, 0xf6, R4, 0xfe, !PT ;  /* 0x000000f603d97812 */ /* 0x002fca00078efe04 */
[----:B------:R1:W-:Y:S01]  /*ba70*/  STL [R1+0x14], R217 ;  /* 0x000014d901007387 */ /* 0x0003e20000100800 */
[----:B------:R-:W-:Y:S02]  /*ba80*/  LOP3.LUT R0, R0, 0x380, RZ, 0xc0, !PT ;  /* 0x0000038000007812 */ /* 0x000fe400078ec0ff */
[----:B------:R-:W-:Y:S02]  /*ba90*/  LOP3.LUT R193, R2, 0x400, RZ, 0xc0, !PT ;  /* 0x0000040002c17812 */ /* 0x000fe400078ec0ff */
[----:B-1----:R-:W-:-:S05]  /*baa0*/  LOP3.LUT R217, R3, 0xf8, R4, 0xfe, !PT ;  /* 0x000000f803d97812 */ /* 0x002fca00078efe04 */
[----:B------:R1:W-:Y:S01]  /*bab0*/  STL [R1+0x18], R217 ;  /* 0x000018d901007387 */ /* 0x0003e20000100800 */
[----:B------:R-:W-:Y:S02]  /*bac0*/  IADD3 R193, R0, UR7, R193 ;  /* 0x0000000700c17c10 */ /* 0x000fe4000fffe0c1 */
[C---:B------:R-:W-:Y:S02]  /*bad0*/  LOP3.LUT R0, R3.reuse, R4, RZ, 0xfc, !PT ;  /* 0x0000000403007212 */ /* 0x040fe400078efcff */
[C-C-:B------:R-:W-:Y:S02]  /*bae0*/  LOP3.LUT R2, R3.reuse, 0x2, R4.reuse, 0xfe, !PT ;  /* 0x0000000203027812 */ /* 0x140fe400078efe04 */
[C-C-:B-1----:R-:W-:Y:S02]  /*baf0*/  LOP3.LUT R217, R3.reuse, 0xfa, R4.reuse, 0xfe, !PT ;  /* 0x000000fa03d97812 */ /* 0x142fe400078efe04 */
[C-C-:B------:R-:W-:Y:S02]  /*bb00*/  LOP3.LUT R157, R3.reuse, 0x6, R4.reuse, 0xfe, !PT ;  /* 0x00000006039d7812 */ /* 0x140fe400078efe04 */
[C-C-:B------:R-:W-:Y:S01]  /*bb10*/  LOP3.LUT R156, R3.reuse, 0x8, R4.reuse, 0xfe, !PT ;  /* 0x00000008039c7812 */ /* 0x140fe200078efe04 */
[----:B------:R1:W-:Y:S01]  /*bb20*/  STL [R1+0x1c], R217 ;  /* 0x00001cd901007387 */ /* 0x0003e20000100800 */
[----:B------:R-:W-:-:S02]  /*bb30*/  LOP3.LUT R154, R3, 0xa, R4, 0xfe, !PT ;  /* 0x0000000a039a7812 */ /* 0x000fc400078efe04 */
[C-C-:B------:R-:W-:Y:S02]  /*bb40*/  LOP3.LUT R153, R3.reuse, 0xc, R4.reuse, 0xfe, !PT ;  /* 0x0000000c03997812 */ /* 0x140fe400078efe04 */
[C-C-:B------:R-:W-:Y:S02]  /*bb50*/  LOP3.LUT R152, R3.reuse, 0xe, R4.reuse, 0xfe, !PT ;  /* 0x0000000e03987812 */ /* 0x140fe400078efe04 */
[C-C-:B------:R-:W-:Y:S02]  /*bb60*/  LOP3.LUT R23, R3.reuse, 0x10, R4.reuse, 0xfe, !PT ;  /* 0x0000001003177812 */ /* 0x140fe400078efe04 */
[C-C-:B------:R-:W-:Y:S02]  /*bb70*/  LOP3.LUT R22, R3.reuse, 0x12, R4.reuse, 0xfe, !PT ;  /* 0x0000001203167812 */ /* 0x140fe400078efe04 */
[C-C-:B------:R-:W-:Y:S02]  /*bb80*/  LOP3.LUT R21, R3.reuse, 0x14, R4.reuse, 0xfe, !PT ;  /* 0x0000001403157812 */ /* 0x140fe400078efe04 */
        /* <DEDUP_REMOVED lines=76> */
[----:B--2---:R-:W-:Y:S02]  /*c050*/  ISETP.GE.AND P0, PT, R222, R188, PT ;  /* 0x000000bcde00720c */ /* 0x004fe40003f06270 */
        /* <DEDUP_REMOVED lines=32> */
[----:B------:R-:W2:Y:S01]  /*c260*/  LDL.LU R4, [R1+0xcc] ;  /* 0x0000cc0001047983 */ /* 0x000ea20000300800 */
[----:B------:R-:W-:Y:S02]  /*c270*/  WARPGROUP.DEPBAR.LE gsb0, 0x0 ;  /* 0x00008000000079c5 */ /* 0x000fe40000010000 */
[----:B------:R-:W-:-:S04]  /*c280*/  DEPBAR.LE SB0, 0x0 ;  /* 0x000080000000791a */ /* 0x000fc80000000000 */
[----:B-1----:R-:W1:Y:S01]  /*c290*/  S2R R217, SR_TID.X ;  /* 0x0000000000d97919 */ /* 0x002e620000002100 */
[----:B------:R-:W-:Y:S01]  /*c2a0*/  LOP3.LUT R210, R210, 0x70, RZ, 0xc0, !PT ;  /* 0x00000070d2d27812 */ /* 0x000fe200078ec0ff */
[----:B------:R-:W-:Y:S01]  /*c2b0*/  BAR.SYNC.DEFER_BLOCKING 0x0 ;  /* 0x0000000000007b1d */ /* 0x000fe20000010000 */
[----:B------:R-:W-:Y:S02]  /*c2c0*/  ISETP.LT.AND P4, PT, R158, UR4, !P0 ;  /* 0x000000049e007c0c */ /* 0x000fe4000c781270 */
[----:B------:R-:W-:-:S03]  /*c2d0*/  ISETP.LT.AND P3, PT, R192, UR5, !P0 ;  /* 0x00000005c0007c0c */ /* 0x000fc6000c761270 */
[----:B------:R-:W-:Y:S01]  /*c2e0*/  ULDC UR4, c[0x0][0x244] ;  /* 0x0000910000047ab9 */ /* 0x000fe20000000800 */
[----:B--2---:R-:W-:Y:S01]  /*c2f0*/  ISETP.LT.AND P2, PT, R0, R4, !P0 ;  /* 0x000000040000720c */ /* 0x004fe20004741270 */
[----:B------:R-:W-:Y:S02]  /*c300*/  IMAD.IADD R4, R210, 0x1, R193 ;  /* 0x00000001d2047824 */ /* 0x000fe400078e02c1 */
[----:B------:R-:W2:Y:S03]  /*c310*/  LDC R210, c[0x0][0x248] ;  /* 0x00009200ffd27b82 */ /* 0x000ea60000000800 */
[----:B------:R-:W-:Y:S01]  /*c320*/  STSM.16.M88.4 [R4], R24 ;  /* 0x0000001804007844 */ /* 0x000fe20000000200 */
[----:B-1----:R-:W-:-:S04]  /*c330*/  LOP3.LUT R193, R217, 0x7f, RZ, 0xc0, !PT ;  /* 0x0000007fd9c17812 */ /* 0x002fc800078ec0ff */
[----:B------:R-:W-:Y:S01]  /*c340*/  LEA R158, R193, UR7, 0x4 ;  /* 0x00000007c19e7c11 */ /* 0x000fe2000f8e20ff */
[----:B------:R-:W-:Y:S01]  /*c350*/  BAR.SYNC.DEFER_BLOCKING 0x0 ;  /* 0x0000000000007b1d */ /* 0x000fe20000010000 */
[----:B------:R-:W-:-:S05]  /*c360*/  IMAD R192, R222, UR4, RZ ;  /* 0x00000004dec07c24 */ /* 0x000fca000f8e02ff */
[----:B------:R-:W-:Y:S01]  /*c370*/  ULDC.64 UR6, c[0x0][0x220] ;  /* 0x0000880000067ab9 */ /* 0x000fe20000000a00 */
[----:B------:R-:W-:Y:S01]  /*c380*/  ULDC UR4, c[0x0][0x22c] ;  /* 0x00008b0000047ab9 */ /* 0x000fe20000000800 */
[----:B------:R-:W1:Y:S01]  /*c390*/  LDS.128 R24, [R158] ;  /* 0x000000009e187984 */ /* 0x000e620000000c00 */
[----:B------:R-:W-:Y:S06]  /*c3a0*/  BAR.SYNC.DEFER_BLOCKING 0x0 ;  /* 0x0000000000007b1d */ /* 0x000fec0000010000 */
[----:B------:R-:W-:Y:S02]  /*c3b0*/  STSM.16.M88.4 [R4], R28 ;  /* 0x0000001c04007844 */ /* 0x000fe40000000200 */
[----:B------:R-:W-:Y:S06]  /*c3c0*/  BAR.SYNC.DEFER_BLOCKING 0x0 ;  /* 0x0000000000007b1d */ /* 0x000fec0000010000 */
[----:B------:R-:W3:Y:S02]  /*c3d0*/  LDS.128 R28, [R158] ;  /* 0x000000009e1c7984 */ /* 0x000ee40000000c00 */
[----:B------:R-:W-:Y:S06]  /*c3e0*/  BAR.SYNC.DEFER_BLOCKING 0x0 ;  /* 0x0000000000007b1d */ /* 0x000fec0000010000 */
[----:B------:R-:W-:Y:S02]  /*c3f0*/  STSM.16.M88.4 [R4], R32 ;  /* 0x0000002004007844 */ /* 0x000fe40000000200 */
[----:B------:R-:W-:Y:S06]  /*c400*/  BAR.SYNC.DEFER_BLOCKING 0x0 ;  /* 0x0000000000007b1d */ /* 0x000fec0000010000 */
[----:B------:R-:W4:Y:S02]  /*c410*/  LDS.128 R32, [R158] ;  /* 0x000000009e207984 */ /* 0x000f240000000c00 */
[----:B------:R-:W-:Y:S06]  /*c420*/  BAR.SYNC.DEFER_BLOCKING 0x0 ;  /* 0x0000000000007b1d */ /* 0x000fec0000010000 */
[----:B------:R-:W-:Y:S02]  /*c430*/  STSM.16.M88.4 [R4], R36 ;  /* 0x0000002404007844 */ /* 0x000fe40000000200 */
[----:B------:R-:W-:Y:S06]  /*c440*/  BAR.SYNC.DEFER_BLOCKING 0x0 ;  /* 0x0000000000007b1d */ /* 0x000fec0000010000 */
[----:B------:R-:W5:Y:S02]  /*c450*/  LDS.128 R36, [R158] ;  /* 0x000000009e247984 */ /* 0x000f640000000c00 */
        /* <DEDUP_REMOVED lines=108> */
[----:B------:R-:W-:Y:S01]  /*cb20*/  BAR.SYNC.DEFER_BLOCKING 0x0 ;  /* 0x0000000000007b1d */ /* 0x000fe20000010000 */
[----:B------:R-:W-:Y:S01]  /*cb30*/  LEA R217, P1, R192, UR6, 0x2 ;  /* 0x00000006c0d97c11 */ /* 0x000fe2000f8210ff */
[-C--:B--2---:R-:W-:Y:S01]  /*cb40*/  IMAD R222, R0, R210.reuse, RZ ;  /* 0x000000d200de7224 */ /* 0x084fe200078e02ff */
[C---:B------:R-:W-:Y:S01]  /*cb50*/  ISETP.LT.AND P6, PT, R2.reuse, UR4, !P0 ;  /* 0x0000000402007c0c */ /* 0x040fe2000c7c1270 */
[----:B------:R-:W-:Y:S01]  /*cb60*/  IMAD R2, R2, R210, RZ ;  /* 0x000000d202027224 */ /* 0x000fe200078e02ff */
[----:B------:R-:W-:Y:S01]  /*cb70*/  LEA.HI.X.SX32 R0, R192, UR7, 0x2, P1 ;  /* 0x00000007c0007c11 */ /* 0x000fe200088f16ff */
[----:B------:R-:W-:Y:S01]  /*cb80*/  ULDC UR4, c[0x0][0x22c] ;  /* 0x00008b0000047ab9 */ /* 0x000fe20000000800 */
[C---:B------:R-:W-:Y:S01]  /*cb90*/  LEA R192, P1, R222.reuse, R217, 0x2 ;  /* 0x000000d9dec07211 */ /* 0x040fe200078210ff */
[----:B------:R2:W-:Y:S03]  /*cba0*/  STSM.16.M88.4 [R4], R148 ;  /* 0x0000009404007844 */ /* 0x0005e60000000200 */
[----:B------:R-:W-:Y:S01]  /*cbb0*/  LEA.HI.X.SX32 R193, R222, R0, 0x2, P1 ;  /* 0x00000000dec17211 */ /* 0x000fe200008f16ff */
[----:B------:R-:W-:Y:S01]  /*cbc0*/  BAR.SYNC.DEFER_BLOCKING 0x0 ;  /* 0x0000000000007b1d */ /* 0x000fe20000010000 */
[C---:B------:R-:W-:Y:S01]  /*cbd0*/  ISETP.LT.AND P1, PT, R155.reuse, UR4, !P0 ;  /* 0x000000049b007c0c */ /* 0x040fe2000c721270 */
[----:B------:R-:W-:-:S04]  /*cbe0*/  IMAD R155, R155, R210, RZ ;  /* 0x000000d29b9b7224 */ /* 0x000fc800078e02ff */
[----:B------:R-:W-:Y:S01]  /*cbf0*/  ULDC UR4, c[0x0][0x22c] ;  /* 0x00008b0000047ab9 */ /* 0x000fe20000000800 */
[----:B--2---:R-:W-:-:S04]  /*cc00*/  LEA R148, P5, R2, R217, 0x2 ;  /* 0x000000d902947211 */ /* 0x004fc800078a10ff */
[----:B------:R-:W-:Y:S02]  /*cc10*/  LEA.HI.X.SX32 R149, R2, R0, 0x2, P5 ;  /* 0x0000000002957211 */ /* 0x000fe400028f16ff */
[C---:B------:R-:W-:Y:S01]  /*cc20*/  ISETP.LT.AND P5, PT, R157.reuse, UR4, !P0 ;  /* 0x000000049d007c0c */ /* 0x040fe2000c7a1270 */
[-C--:B------:R-:W-:Y:S01]  /*cc30*/  IMAD R157, R157, R210.reuse, RZ ;  /* 0x000000d29d9d7224 */ /* 0x080fe200078e02ff */
[----:B------:R-:W-:Y:S01]  /*cc40*/  ULDC UR4, c[0x0][0x22c] ;  /* 0x00008b0000047ab9 */ /* 0x000fe20000000800 */
[----:B-1----:R1:W-:Y:S04]  /*cc50*/  @P2 STG.E desc[UR16][R192.64], R24 ;  /* 0x00000018c0002986 */ /* 0x0023e8000c101910 */
[----:B------:R2:W-:Y:S01]  /*cc60*/  @P6 STG.E desc[UR16][R148.64], R25 ;  /* 0x0000001994006986 */ /* 0x0005e2000c101910 */
[----:B-1----:R-:W-:Y:S01]  /*cc70*/  LEA R24, P2, R155, R217, 0x2 ;  /* 0x000000d99b187211 */ /* 0x002fe200078410ff */
[----:B------:R-:W-:-:S02]  /*cc80*/  IMAD R2, R22, R210, RZ ;  /* 0x000000d216027224 */ /* 0x000fc400078e02ff */
[----:B------:R-:W5:Y:S01]  /*cc90*/  LDL.LU R193, [R1] ;  /* 0x0000000001c17983 */ /* 0x000f620000300800 */
[----:B--2---:R-:W-:Y:S02]  /*cca0*/  LEA.HI.X.SX32 R25, R155, R0, 0x2, P2 ;  /* 0x000000009b197211 */ /* 0x004fe400010f16ff */
[CC--:B------:R-:W-:Y:S01]  /*ccb0*/  LEA R148, P6, R157.reuse, R217.reuse, 0x2 ;  /* 0x000000d99d947211 */ /* 0x0c0fe200078c10ff */
[----:B------:R-:W2:Y:S01]  /*ccc0*/  LDL.LU R192, [R1+0x8] ;  /* 0x0000080001c07983 */ /* 0x000ea20000300800 */
[C---:B------:R-:W-:Y:S01]  /*ccd0*/  ISETP.LT.AND P2, PT, R156.reuse, UR4, !P0 ;  /* 0x000000049c007c0c */ /* 0x040fe2000c741270 */
[----:B------:R-:W-:Y:S01]  /*cce0*/  IMAD R156, R156, R210, RZ ;  /* 0x000000d29c9c7224 */ /* 0x000fe200078e02ff */
[----:B------:R-:W-:Y:S01]  /*ccf0*/  ULDC UR4, c[0x0][0x22c] ;  /* 0x00008b0000047ab9 */ /* 0x000fe20000000800 */
[----:B------:R-:W-:Y:S01]  /*cd00*/  LEA.HI.X.SX32 R149, R157, R0, 0x2, P6 ;  /* 0x000000009d957211 */ /* 0x000fe200030f16ff */
[----:B------:R1:W-:Y:S01]  /*cd10*/  @P1 STG.E desc[UR16][R24.64], R26 ;  /* 0x0000001a18001986 */ /* 0x0003e2000c101910 */
[C---:B------:R-:W-:Y:S01]  /*cd20*/  ISETP.LT.AND P6, PT, R154.reuse, UR4, !P0 ;  /* 0x000000049a007c0c */ /* 0x040fe2000c7c1270 */
[----:B------:R-:W-:Y:S01]  /*cd30*/  IMAD R154, R154, R210, RZ ;  /* 0x000000d29a9a7224 */ /* 0x000fe200078e02ff */
[----:B------:R-:W-:Y:S01]  /*cd40*/  ULDC UR4, c[0x0][0x22c] ;  /* 0x00008b0000047ab9 */ /* 0x000fe20000000800 */
[----:B------:R3:W-:Y:S04]  /*cd50*/  @P5 STG.E desc[UR16][R148.64], R27 ;  /* 0x0000001b94005986 */ /* 0x0007e8000c101910 */
[----:B------:R-:W2:Y:S01]  /*cd60*/  LDL.LU R155, [R1+0x4] ;  /* 0x00000400019b7983 */ /* 0x000ea20000300800 */
[----:B-1----:R-:W-:-:S03]  /*cd70*/  LEA R24, P1, R156, R217, 0x2 ;  /* 0x000000d99c187211 */ /* 0x002fc600078210ff */
[----:B------:R-:W2:Y:S01]  /*cd80*/  LDL.LU R157, [R1+0x10] ;  /* 0x00001000019d7983 */ /* 0x000ea20000300800 */
[-C--:B------:R-:W-:Y:S02]  /*cd90*/  LEA R26, P5, R154, R217.reuse, 0x2 ;  /* 0x000000d99a1a7211 */ /* 0x080fe400078a10ff */
[----:B------:R-:W-:Y:S02]  /*cda0*/  LEA.HI.X.SX32 R25, R156, R0, 0x2, P1 ;  /* 0x000000009c197211 */ /* 0x000fe400008f16ff */
[C---:B------:R-:W-:Y:S01]  /*cdb0*/  ISETP.LT.AND P1, PT, R153.reuse, UR4, !P0 ;  /* 0x0000000499007c0c */ /* 0x040fe2000c721270 */
[----:B------:R-:W-:Y:S01]  /*cdc0*/  IMAD R153, R153, R210, RZ ;  /* 0x000000d299997224 */ /* 0x000fe200078e02ff */
[----:B------:R-:W-:Y:S01]  /*cdd0*/  ULDC UR4, c[0x0][0x22c] ;  /* 0x00008b0000047ab9 */ /* 0x000fe20000000800 */
[----:B---3--:R-:W-:Y:S01]  /*cde0*/  LEA.HI.X.SX32 R27, R154, R0, 0x2, P5 ;  /* 0x000000009a1b7211 */ /* 0x008fe200028f16ff */
[----:B------:R1:W-:Y:S01]  /*cdf0*/  @P2 STG.E desc[UR16][R24.64], R28 ;  /* 0x0000001c18002986 */ /* 0x0003e2000c101910 */
[C---:B------:R-:W-:Y:S01]  /*ce00*/  ISETP.LT.AND P5, PT, R152.reuse, UR4, !P0 ;  /* 0x0000000498007c0c */ /* 0x040fe2000c7a1270 */
[----:B------:R-:W-:Y:S01]  /*ce10*/  IMAD R152, R152, R210, RZ ;  /* 0x000000d298987224 */ /* 0x000fe200078e02ff */
[----:B------:R-:W-:Y:S01]  /*ce20*/  ULDC UR4, c[0x0][0x22c] ;  /* 0x00008b0000047ab9 */ /* 0x000fe20000000800 */
[----:B------:R3:W-:Y:S04]  /*ce30*/  @P6 STG.E desc[UR16][R26.64], R29 ;  /* 0x0000001d1a006986 */ /* 0x0007e8000c101910 */
[----:B------:R-:W2:Y:S01]  /*ce40*/  LDL.LU R156, [R1+0xc] ;  /* 0x00000c00019c7983 */ /* 0x000ea20000300800 */
[----:B-1----:R-:W-:-:S04]  /*ce50*/  LEA R24, P2, R153, R217, 0x2 ;  /* 0x000000d999187211 */ /* 0x002fc800078410ff */
[----:B------:R-:W-:Y:S02]  /*ce60*/  LEA.HI.X.SX32 R25, R153, R0, 0x2, P2 ;  /* 0x0000000099197211 */ /* 0x000fe400010f16ff */
[CC--:B---3--:R-:W-:Y:S02]  /*ce70*/  LEA R26, P6, R152.reuse, R217.reuse, 0x2 ;  /* 0x000000d9981a7211 */ /* 0x0c8fe400078c10ff */
[C---:B------:R-:W-:Y:S01]  /*ce80*/  ISETP.LT.AND P2, PT, R23.reuse, UR4, !P0 ;  /* 0x0000000417007c0c */ /* 0x040fe2000c741270 */
[----:B------:R-:W-:Y:S01]  /*ce90*/  IMAD R23, R23, R210, RZ ;  /* 0x000000d217177224 */ /* 0x000fe200078e02ff */
[----:B------:R-:W-:Y:S01]  /*cea0*/  ULDC UR4, c[0x0][0x22c] ;  /* 0x00008b0000047ab9 */ /* 0x000fe20000000800 */
[-C--:B------:R-:W-:Y:S01]  /*ceb0*/  LEA.HI.X.SX32 R27, R152, R0.reuse, 0x2, P6 ;  /* 0x00000000981b7211 */ /* 0x080fe200030f16ff */
[----:B------:R1:W-:Y:S01]  /*cec0*/  @P1 STG.E desc[UR16][R24.64], R30 ;  /* 0x0000001e18001986 */ /* 0x0003e2000c101910 */
[----:B------:R-:W-:Y:S01]  /*ced0*/  ISETP.LT.AND P6, PT, R22, UR4, !P0 ;  /* 0x0000000416007c0c */ /* 0x000fe2000c7c1270 */
[----:B------:R-:W-:Y:S01]  /*cee0*/  ULDC UR4, c[0x0][0x22c] ;  /* 0x00008b0000047ab9 */ /* 0x000fe20000000800 */
[C---:B------:R-:W-:Y:S01]  /*cef0*/  LEA R22, P1, R23.reuse, R217, 0x2 ;  /* 0x000000d917167211 */ /* 0x040fe200078210ff */
[----:B------:R-:W-:Y:S03]  /*cf00*/  @P5 STG.E desc[UR16][R26.64], R31 ;  /* 0x0000001f1a005986 */ /* 0x000fe6000c101910 */
[----:B------:R-:W-:-:S02]  /*cf10*/  LEA.HI.X.SX32 R23, R23, R0, 0x2, P1 ;  /* 0x0000000017177211 */ /* 0x000fc400008f16ff */
[C---:B------:R-:W-:Y:S01]  /*cf20*/  ISETP.LT.AND P1, PT, R21.reuse, UR4, !P0 ;  /* 0x0000000415007c0c */ /* 0x040fe2000c721270 */
[----:B------:R-:W-:Y:S01]  /*cf30*/  IMAD R21, R21, R210, RZ ;  /* 0x000000d215157224 */ /* 0x000fe200078e02ff */
[----:B------:R-:W-:Y:S01]  /*cf40*/  ULDC UR4, c[0x0][0x22c] ;  /* 0x00008b0000047ab9 */ /* 0x000fe20000000800 */
[CC--:B-1----:R-:W-:Y:S01]  /*cf50*/  LEA R24, P5, R2.reuse, R217.reuse, 0x2 ;  /* 0x000000d902187211 */ /* 0x0c2fe200078a10ff */
[----:B----4-:R1:W-:Y:S03]  /*cf60*/  @P2 STG.E desc[UR16][R22.64], R32 ;  /* 0x0000002016002986 */ /* 0x0103e6000c101910 */
[----:B------:R-:W-:Y:S01]  /*cf70*/  LEA.HI.X.SX32 R25, R2, R0, 0x2, P5 ;  /* 0x0000000002197211 */ /* 0x000fe200028f16ff */
[C---:B------:R-:W-:Y:S01]  /*cf80*/  IMAD R2, R20.reuse, R210, RZ ;  /* 0x000000d214027224 */ /* 0x040fe200078e02ff */
[----:B------:R-:W-:Y:S01]  /*cf90*/  ISETP.LT.AND P5, PT, R20, UR4, !P0 ;  /* 0x0000000414007c0c */ /* 0x000fe2000c7a1270 */
[----:B------:R-:W-:Y:S01]  /*cfa0*/  ULDC UR4, c[0x0][0x22c] ;  /* 0x00008b0000047ab9 */ /* 0x000fe20000000800 */
[C---:B------:R-:W-:Y:S01]  /*cfb0*/  LEA R20, P2, R21.reuse, R217, 0x2 ;  /* 0x000000d915147211 */ /* 0x040fe200078410ff */
[----:B------:R-:W-:Y:S03]  /*cfc0*/  @P6 STG.E desc[UR16][R24.64], R33 ;  /* 0x0000002118006986 */ /* 0x000fe6000c101910 */
[----:B------:R-:W-:-:S02]  /*cfd0*/  LEA.HI.X.SX32 R21, R21, R0, 0x2, P2 ;  /* 0x0000000015157211 */ /* 0x000fc400010f16ff */
[CC--:B-1----:R-:W-:Y:S02]  /*cfe0*/  LEA R22, P6, R2.reuse, R217.reuse, 0x2 ;  /* 0x000000d902167211 */ /* 0x0c2fe400078c10ff */
[C---:B------:R-:W-:Y:S01]  /*cff0*/  ISETP.LT.AND P2, PT, R19.reuse, UR4, !P0 ;  /* 0x0000000413007c0c */ /* 0x040fe2000c741270 */
[----:B------:R-:W-:Y:S01]  /*d000*/  IMAD R19, R19, R210, RZ ;  /* 0x000000d213137224 */ /* 0x000fe200078e02ff */
[----:B------:R-:W-:Y:S01]  /*d010*/  ULDC UR4, c[0x0][0x22c] ;  /* 0x00008b0000047ab9 */ /* 0x000fe20000000800 */
[----:B------:R-:W-:Y:S01]  /*d020*/  LEA.HI.X.SX32 R23, R2, R0, 0x2, P6 ;  /* 0x0000000002177211 */ /* 0x000fe200030f16ff */
[----:B------:R1:W-:Y:S01]  /*d030*/  @P1 STG.E desc[UR16][R20.64], R34 ;  /* 0x0000002214001986 */ /* 0x0003e2000c101910 */
[C---:B------:R-:W-:Y:S01]  /*d040*/  ISETP.LT.AND P6, PT, R18.reuse, UR4, !P0 ;  /* 0x0000000412007c0c */ /* 0x040fe2000c7c1270 */
[----:B------:R-:W-:Y:S01]  /*d050*/  IMAD R2, R18, R210, RZ ;  /* 0x000000d212027224 */ /* 0x000fe200078e02ff */
[C---:B------:R-:W-:Y:S01]  /*d060*/  LEA R18, P1, R19.reuse, R217, 0x2 ;  /* 0x000000d913127211 */ /* 0x040fe200078210ff */
[----:B------:R-:W-:Y:S01]  /*d070*/  ULDC UR4, c[0x0][0x22c] ;  /* 0x00008b0000047ab9 */ /* 0x000fe20000000800 */
[----:B------:R-:W-:Y:S02]  /*d080*/  @P5 STG.E desc[UR16][R22.64], R35 ;  /* 0x0000002316005986 */ /* 0x000fe4000c101910 */
[----:B------:R-:W-:-:S02]  /*d090*/  LEA.HI.X.SX32 R19, R19, R0, 0x2, P1 ;  /* 0x0000000013137211 */ /* 0x000fc400008f16ff */
[C---:B------:R-:W-:Y:S01]  /*d0a0*/  ISETP.LT.AND P1, PT, R17.reuse, UR4, !P0 ;  /* 0x0000000411007c0c */ /* 0x040fe2000c721270 */
[----:B------:R-:W-:Y:S01]  /*d0b0*/  IMAD R17, R17, R210, RZ ;  /* 0x000000d211117224 */ /* 0x000fe200078e02ff */
[----:B------:R-:W-:Y:S01]  /*d0c0*/  ULDC UR4, c[0x0][0x22c] ;  /* 0x00008b0000047ab9 */ /* 0x000fe20000000800 */
[CC--:B-1----:R-:W-:Y:S01]  /*d0d0*/  LEA R20, P5, R2.reuse, R217.reuse, 0x2 ;  /* 0x000000d902147211 */ /* 0x0c2fe200078a10ff */
[----:B-----5:R1:W-:Y:S03]  /*d0e0*/  @P2 STG.E desc[UR16][R18.64], R36 ;  /* 0x0000002412002986 */ /* 0x0203e6000c101910 */
[----:B------:R-:W-:Y:S01]  /*d0f0*/  LEA.HI.X.SX32 R21, R2, R0, 0x2, P5 ;  /* 0x0000000002157211 */ /* 0x000fe200028f16ff */
[C---:B------:R-:W-:Y:S01]  /*d100*/  IMAD R2, R16.reuse, R210, RZ ;  /* 0x000000d210027224 */ /* 0x040fe200078e02ff */
[----:B------:R-:W-:Y:S01]  /*d110*/  ISETP.LT.AND P5, PT, R16, UR4, !P0 ;  /* 0x0000000410007c0c */ /* 0x000fe2000c7a1270 */
[----:B------:R-:W-:Y:S01]  /*d120*/  ULDC UR4, c[0x0][0x22c] ;  /* 0x00008b0000047ab9 */ /* 0x000fe20000000800 */
[C---:B------:R-:W-:Y:S01]  /*d130*/  LEA R16, P2, R17.reuse, R217, 0x2 ;  /* 0x000000d911107211 */ /* 0x040fe200078410ff */
[----:B------:R-:W-:Y:S03]  /*d140*/  @P6 STG.E desc[UR16][R20.64], R37 ;  /* 0x0000002514006986 */ /* 0x000fe6000c101910 */
[----:B------:R-:W-:-:S02]  /*d150*/  LEA.HI.X.SX32 R17, R17, R0, 0x2, P2 ;  /* 0x0000000011117211 */ /* 0x000fc400010f16ff */
[-C--:B-1----:R-:W-:Y:S02]  /*d160*/  LEA R18, P6, R2, R217.reuse, 0x2 ;  /* 0x000000d902127211 */ /* 0x082fe400078c10ff */
[----:B------:R-:W-:Y:S01]  /*d170*/  ISETP.LT.AND P2, PT, R15, UR4, !P0 ;  /* 0x000000040f007c0c */ /* 0x000fe2000c741270 */
[----:B------:R-:W-:Y:S01]  /*d180*/  IMAD R15, R210, 0x20, R222 ;  /* 0x00000020d20f7824 */ /* 0x000fe200078e02de */
[----:B------:R-:W-:Y:S01]  /*d190*/  ULDC UR4, c[0x0][0x22c] ;  /* 0x00008b0000047ab9 */ /* 0x000fe20000000800 */
[-C--:B------:R-:W-:Y:S01]  /*d1a0*/  LEA.HI.X.SX32 R19, R2, R0.reuse, 0x2, P6 ;  /* 0x0000000002137211 */ /* 0x080fe200030f16ff */
[----:B------:R1:W-:Y:S01]  /*d1b0*/  @P1 STG.E desc[UR16][R16.64], R38 ;  /* 0x0000002610001986 */ /* 0x0003e2000c101910 */
[----:B------:R-:W-:Y:S01]  /*d1c0*/  ISETP.LT.AND P6, PT, R14, UR4, !P0 ;  /* 0x000000040e007c0c */ /* 0x000fe2000c7c1270 */
[----:B------:R-:W-:Y:S01]  /*d1d0*/  IMAD R23, R210, 0x2, R15 ;  /* 0x00000002d2177824 */ /* 0x000fe200078e020f */
[C---:B------:R-:W-:Y:S01]  /*d1e0*/  LEA R14, P1, R15.reuse, R217, 0x2 ;  /* 0x000000d90f0e7211 */ /* 0x040fe200078210ff */
[----:B------:R-:W-:Y:S01]  /*d1f0*/  ULDC UR4, c[0x0][0x22c] ;  /* 0x00008b0000047ab9 */ /* 0x000fe20000000800 */
[----:B------:R-:W-:Y:S02]  /*d200*/  @P5 STG.E desc[UR16][R18.64], R39 ;  /* 0x0000002712005986 */ /* 0x000fe4000c101910 */
[----:B------:R-:W-:-:S02]  /*d210*/  LEA.HI.X.SX32 R15, R15, R0, 0x2, P1 ;  /* 0x000000000f0f7211 */ /* 0x000fc400008f16ff */
[----:B------:R-:W-:Y:S01]  /*d220*/  ISETP.LT.AND P1, PT, R13, UR4, !P0 ;  /* 0x000000040d007c0c */ /* 0x000fe2000c721270 */
[C---:B------:R-:W-:Y:S01]  /*d230*/  IMAD R13, R210.reuse, 0x2, R23 ;  /* 0x00000002d20d7824 */ /* 0x040fe200078e0217 */
[----:B------:R-:W-:Y:S01]  /*d240*/  ULDC UR4, c[0x0][0x22c] ;  /* 0x00008b0000047ab9 */ /* 0x000fe20000000800 */
[CC--:B-1----:R-:W-:Y:S01]  /*d250*/  LEA R16, P5, R23.reuse, R217.reuse, 0x2 ;  /* 0x000000d917107211 */ /* 0x0c2fe200078a10ff */
[----:B------:R1:W-:Y:S01]  /*d260*/  @P4 STG.E desc[UR16][R14.64], R40 ;  /* 0x000000280e004986 */ /* 0x0003e2000c101910 */
[----:B------:R-:W-:Y:S02]  /*d270*/  IMAD R21, R210, 0x2, R13 ;  /* 0x00000002d2157824 */ /* 0x000fe400078e020d */
[-C--:B------:R-:W-:Y:S02]  /*d280*/  LEA.HI.X.SX32 R17, R23, R0.reuse, 0x2, P5 ;  /* 0x0000000017117211 */ /* 0x080fe400028f16ff */
        /* <DEDUP_REMOVED lines=27> */
[----:B------:R3:W-:Y:S03]  /*d440*/  @P5 STG.E desc[UR16][R12.64], R45 ;  /* 0x0000002d0c005986 */ /* 0x0007e6000c101910 */
        /* <DEDUP_REMOVED lines=8> */
[C---:B------:R-:W-:Y:S01]  /*d4d0*/  IMAD R15, R210.reuse, 0x2, R7 ;  /* 0x00000002d20f7824 */ /* 0x040fe200078e0207 */
[C---:B------:R-:W-:Y:S01]  /*d4e0*/  LEA R6, P4, R7.reuse, R217, 0x2 ;  /* 0x000000d907067211 */ /* 0x040fe200078810ff */
[----:B------:R4:W-:Y:S01]  /*d4f0*/  @P3 STG.E desc[UR16][R10.64], R47 ;  /* 0x0000002f0a003986 */ /* 0x0009e2000c101910 */
[----:B------:R-:W-:Y:S01]  /*d500*/  ULDC UR4, c[0x0][0x22c] ;  /* 0x00008b0000047ab9 */ /* 0x000fe20000000800 */
[----:B---3--:R-:W-:Y:S01]  /*d510*/  IMAD R13, R210, 0x2, R15 ;  /* 0x00000002d20d7824 */ /* 0x008fe200078e020f */
[----:B------:R-:W-:-:S02]  /*d520*/  LEA.HI.X.SX32 R7, R7, R0, 0x2, P4 ;  /* 0x0000000007077211 */ /* 0x000fc400020f16ff */
[----:B------:R-:W-:Y:S02]  /*d530*/  LEA R4, P3, R15, R217, 0x2 ;  /* 0x000000d90f047211 */ /* 0x000fe400078610ff */
[----:B------:R-:W-:Y:S01]  /*d540*/  ISETP.LT.AND P4, PT, R5, UR4, !P0 ;  /* 0x0000000405007c0c */ /* 0x000fe2000c781270 */
[----:B------:R3:W-:Y:S01]  /*d550*/  @P2 STG.E desc[UR16][R6.64], R48 ;  /* 0x0000003006002986 */ /* 0x0007e2000c101910 */
[----:B------:R-:W-:Y:S01]  /*d560*/  LEA.HI.X.SX32 R5, R15, R0, 0x2, P3 ;  /* 0x000000000f057211 */ /* 0x000fe200018f16ff */
[----:B-1----:R-:W-:Y:S01]  /*d570*/  IMAD R9, R210, 0x2, R13 ;  /* 0x00000002d2097824 */ /* 0x002fe200078e020d */
[----:B------:R-:W-:-:S03]  /*d580*/  ULDC UR4, c[0x0][0x22c] ;  /* 0x00008b0000047ab9 */ /* 0x000fc60000000800 */
[----:B------:R1:W-:Y:S01]  /*d590*/  @P6 STG.E desc[UR16][R4.64], R49 ;  /* 0x0000003104006986 */ /* 0x0003e2000c101910 */
[----:B----4-:R-:W-:Y:S01]  /*d5a0*/  IMAD R11, R210, 0x2, R9 ;  /* 0x00000002d20b7824 */ /* 0x010fe200078e0209 */
[----:B---3--:R-:W-:-:S04]  /*d5b0*/  LEA R6, P2, R13, R217, 0x2 ;  /* 0x000000d90d067211 */ /* 0x008fc800078410ff */
[----:B------:R-:W-:Y:S02]  /*d5c0*/  LEA.HI.X.SX32 R7, R13, R0, 0x2, P2 ;  /* 0x000000000d077211 */ /* 0x000fe400010f16ff */
[----:B-1----:R-:W-:-:S03]  /*d5d0*/  LEA R4, P6, R9, R217, 0x2 ;  /* 0x000000d909047211 */ /* 0x002fc600078c10ff */
[----:B------:R1:W-:Y:S01]  /*d5e0*/  @P1 STG.E desc[UR16][R6.64], R50 ;  /* 0x0000003206001986 */ /* 0x0003e2000c101910 */
[-C--:B------:R-:W-:Y:S01]  /*d5f0*/  LEA.HI.X.SX32 R5, R9, R0.reuse, 0x2, P6 ;  /* 0x0000000009057211 */ /* 0x080fe200030f16ff */
[----:B------:R-:W-:Y:S01]  /*d600*/  IMAD R9, R210, 0x2, R11 ;  /* 0x00000002d2097824 */ /* 0x000fe200078e020b */
[----:B------:R-:W-:Y:S01]  /*d610*/  ISETP.LT.AND P3, PT, R159, UR4, !P0 ;  /* 0x000000049f007c0c */ /* 0x000fe2000c761270 */
[----:B------:R-:W-:Y:S02]  /*d620*/  ULDC UR4, c[0x0][0x22c] ;  /* 0x00008b0000047ab9 */ /* 0x000fe40000000800 */
[----:B------:R3:W-:Y:S01]  /*d630*/  @P5 STG.E desc[UR16][R4.64], R51 ;  /* 0x0000003304005986 */ /* 0x0007e2000c101910 */
[CC--:B-1----:R-:W-:Y:S02]  /*d640*/  LEA R6, P1, R11.reuse, R217.reuse, 0x2 ;  /* 0x000000d90b067211 */ /* 0x0c2fe400078210ff */
[----:B------:R-:W-:Y:S01]  /*d650*/  ISETP.LT.AND P2, PT, R160, UR4, !P0 ;  /* 0x00000004a0007c0c */ /* 0x000fe2000c741270 */
[----:B------:R-:W-:Y:S01]  /*d660*/  ULDC UR4, c[0x0][0x22c] ;  /* 0x00008b0000047ab9 */ /* 0x000fe20000000800 */
[----:B------:R-:W-:Y:S01]  /*d670*/  LEA.HI.X.SX32 R7, R11, R0, 0x2, P1 ;  /* 0x000000000b077211 */ /* 0x000fe200008f16ff */
[----:B------:R-:W-:Y:S01]  /*d680*/  IMAD R11, R210, 0x2, R9 ;  /* 0x00000002d20b7824 */ /* 0x000fe200078e0209 */
[----:B---3--:R-:W-:-:S03]  /*d690*/  LEA R4, P5, R9, R217, 0x2 ;  /* 0x000000d909047211 */ /* 0x008fc600078a10ff */
        /* <DEDUP_REMOVED lines=98> */
[C---:B------:R-:W-:Y:S01]  /*dcc0*/  IMAD R13, R210.reuse, 0x2, R11 ;  /* 0x00000002d20d7824 */ /* 0x040fe200078e020b */
[-C--:B------:R-:W-:Y:S02]  /*dcd0*/  LEA R8, P1, R11, R217.reuse, 0x2 ;  /* 0x000000d90b087211 */ /* 0x080fe400078210ff */
[----:B------:R-:W-:Y:S01]  /*dce0*/  ISETP.LT.AND P3, PT, R177, UR4, !P0 ;  /* 0x00000004b1007c0c */ /* 0x000fe2000c761270 */
[----:B------:R-:W-:Y:S01]  /*dcf0*/  ULDC UR4, c[0x0][0x22c] ;  /* 0x00008b0000047ab9 */ /* 0x000fe20000000800 */
[----:B------:R-:W-:Y:S01]  /*dd00*/  LEA.HI.X.SX32 R9, R11, R0, 0x2, P1 ;  /* 0x000000000b097211 */ /* 0x000fe200008f16ff */
[----:B------:R3:W-:Y:S01]  /*dd10*/  @P5 STG.E desc[UR16][R4.64], R69 ;  /* 0x0000004504005986 */ /* 0x0007e2000c101910 */
[----:B------:R-:W-:Y:S01]  /*dd20*/  IMAD R15, R210, 0x2, R13 ;  /* 0x00000002d20f7824 */ /* 0x000fe200078e020d */
[----:B------:R-:W-:Y:S01]  /*dd30*/  ISETP.LT.AND P2, PT, R178, UR4, !P0 ;  /* 0x00000004b2007c0c */ /* 0x000fe2000c741270 */
[----:B------:R-:W-:Y:S01]  /*dd40*/  ULDC UR4, c[0x0][0x22c] ;  /* 0x00008b0000047ab9 */ /* 0x000fe20000000800 */
[----:B------:R-:W-:Y:S01]  /*dd50*/  LEA R10, P5, R13, R217, 0x2 ;  /* 0x000000d90d0a7211 */ /* 0x000fe200078a10ff */
[----:B------:R4:W-:Y:S01]  /*dd60*/  @P4 STG.E desc[UR16][R8.64], R70 ;  /* 0x0000004608004986 */ /* 0x0009e2000c101910 */
[----:B-1----:R-:W-:-:S02]  /*dd70*/  IMAD R7, R210, 0x2, R15 ;  /* 0x00000002d2077824 */ /* 0x002fc400078e020f */
[-C--:B------:R-:W-:Y:S02]  /*dd80*/  LEA.HI.X.SX32 R11, R13, R0.reuse, 0x2, P5 ;  /* 0x000000000d0b7211 */ /* 0x080fe400028f16ff */
[----:B------:R-:W-:Y:S01]  /*dd90*/  ISETP.LT.AND P6, PT, R179, UR4, !P0 ;  /* 0x00000004b3007c0c */ /* 0x000fe2000c7c1270 */
[----:B------:R-:W-:Y:S01]  /*dda0*/  ULDC UR4, c[0x0][0x22c] ;  /* 0x00008b0000047ab9 */ /* 0x000fe20000000800 */
[CC--:B---3--:R-:W-:Y:S01]  /*ddb0*/  LEA R4, P4, R15.reuse, R217.reuse, 0x2 ;  /* 0x000000d90f047211 */ /* 0x0c8fe200078810ff */
[----:B------:R1:W-:Y:S01]  /*ddc0*/  @P3 STG.E desc[UR16][R10.64], R71 ;  /* 0x000000470a003986 */ /* 0x0003e2000c101910 */
[----:B------:R-:W-:Y:S02]  /*ddd0*/  IMAD R13, R210, 0x2, R7 ;  /* 0x00000002d20d7824 */ /* 0x000fe400078e0207 */
[-C--:B------:R-:W-:Y:S02]  /*dde0*/  LEA.HI.X.SX32 R5, R15, R0.reuse, 0x2, P4 ;  /* 0x000000000f057211 */ /* 0x080fe400020f16ff */
[----:B------:R-:W-:Y:S01]  /*ddf0*/  ISETP.LT.AND P1, PT, R180, UR4, !P0 ;  /* 0x00000004b4007c0c */ /* 0x000fe2000c721270 */
[----:B------:R-:W-:Y:S01]  /*de00*/  ULDC UR4, c[0x0][0x22c] ;  /* 0x00008b0000047ab9 */ /* 0x000fe20000000800 */
[-C--:B------:R-:W-:Y:S01]  /*de10*/  LEA R6, P3, R7, R217.reuse, 0x2 ;  /* 0x000000d907067211 */ /* 0x080fe200078610ff */
[----:B------:R3:W-:Y:S01]  /*de20*/  @P2 STG.E desc[UR16][R4.64], R72 ;  /* 0x0000004804002986 */ /* 0x0007e2000c101910 */
[----:B----4-:R-:W-:Y:S01]  /*de30*/  LEA R8, P2, R13, R217, 0x2 ;  /* 0x000000d90d087211 */ /* 0x010fe200078410ff */
[----:B------:R-:W-:Y:S01]  /*de40*/  IMAD R15, R210, 0x2, R13 ;  /* 0x00000002d20f7824 */ /* 0x000fe200078e020d */
[----:B------:R-:W-:-:S02]  /*de50*/  LEA.HI.X.SX32 R7, R7, R0, 0x2, P3 ;  /* 0x0000000007077211 */ /* 0x000fc400018f16ff */
[----:B------:R-:W-:Y:S01]  /*de60*/  ISETP.LT.AND P5, PT, R181, UR4, !P0 ;  /* 0x00000004b5007c0c */ /* 0x000fe2000c7a1270 */
[----:B------:R-:W-:Y:S01]  /*de70*/  ULDC UR4, c[0x0][0x22c] ;  /* 0x00008b0000047ab9 */ /* 0x000fe20000000800 */
[-C--:B------:R-:W-:Y:S01]  /*de80*/  LEA.HI.X.SX32 R9, R13, R0.reuse, 0x2, P2 ;  /* 0x000000000d097211 */ /* 0x080fe200010f16ff */
[----:B------:R4:W-:Y:S01]  /*de90*/  @P6 STG.E desc[UR16][R6.64], R73 ;  /* 0x0000004906006986 */ /* 0x0009e2000c101910 */
[----:B------:R-:W-:Y:S01]  /*dea0*/  IMAD R13, R210, 0x2, R15 ;  /* 0x00000002d20d7824 */ /* 0x000fe200078e020f */
[----:B------:R-:W-:Y:S01]  /*deb0*/  ISETP.LT.AND P4, PT, R182, UR4, !P0 ;  /* 0x00000004b6007c0c */ /* 0x000fe2000c781270 */
[----:B------:R-:W-:Y:S01]  /*dec0*/  ULDC UR4, c[0x0][0x22c] ;  /* 0x00008b0000047ab9 */ /* 0x000fe20000000800 */
[-C--:B-1----:R-:W-:Y:S01]  /*ded0*/  LEA R10, P6, R15, R217.reuse, 0x2 ;  /* 0x000000d90f0a7211 */ /* 0x082fe200078c10ff */
[----:B------:R1:W-:Y:S01]  /*dee0*/  @P1 STG.E desc[UR16][R8.64], R74 ;  /* 0x0000004a08001986 */ /* 0x0003e2000c101910 */
[-C--:B---3--:R-:W-:Y:S02]  /*def0*/  LEA R4, P1, R13, R217.reuse, 0x2 ;  /* 0x000000d90d047211 */ /* 0x088fe400078210ff */
[-C--:B------:R-:W-:Y:S01]  /*df00*/  LEA.HI.X.SX32 R11, R15, R0.reuse, 0x2, P6 ;  /* 0x000000000f0b7211 */ /* 0x080fe200030f16ff */
[C---:B------:R-:W-:Y:S01]  /*df10*/  IMAD R15, R210.reuse, 0x2, R13 ;  /* 0x00000002d20f7824 */ /* 0x040fe200078e020d */
[----:B------:R-:W-:Y:S01]  /*df20*/  ISETP.LT.AND P3, PT, R183, UR4, !P0 ;  /* 0x00000004b7007c0c */ /* 0x000fe2000c761270 */
[----:B------:R-:W-:Y:S01]  /*df30*/  ULDC UR4, c[0x0][0x22c] ;  /* 0x00008b0000047ab9 */ /* 0x000fe20000000800 */
[----:B------:R-:W-:Y:S01]  /*df40*/  LEA.HI.X.SX32 R5, R13, R0, 0x2, P1 ;  /* 0x000000000d057211 */ /* 0x000fe200008f16ff */
[----:B------:R3:W-:Y:S01]  /*df50*/  @P5 STG.E desc[UR16][R10.64], R75 ;  /* 0x0000004b0a005986 */ /* 0x0007e2000c101910 */
[----:B------:R-:W-:Y:S01]  /*df60*/  IMAD R13, R210, 0x2, R15 ;  /* 0x00000002d20d7824 */ /* 0x000fe200078e020f */
[----:B------:R-:W-:Y:S01]  /*df70*/  ISETP.LT.AND P2, PT, R184, UR4, !P0 ;  /* 0x00000004b8007c0c */ /* 0x000fe2000c741270 */
[----:B------:R-:W-:Y:S01]  /*df80*/  ULDC UR4, c[0x0][0x22c] ;  /* 0x00008b0000047ab9 */ /* 0x000fe20000000800 */
[-C--:B----4-:R-:W-:Y:S01]  /*df90*/  LEA R6, P5, R15, R217.reuse, 0x2 ;  /* 0x000000d90f067211 */ /* 0x090fe200078a10ff */
[----:B------:R4:W-:Y:S01]  /*dfa0*/  @P4 STG.E desc[UR16][R4.64], R76 ;  /* 0x0000004c04004986 */ /* 0x0009e2000c101910 */
[----:B-1----:R-:W-:-:S02]  /*dfb0*/  LEA R8, P4, R13, R217, 0x2 ;  /* 0x000000d90d087211 */ /* 0x002fc400078810ff */
        /* <DEDUP_REMOVED lines=9> */
[-C--:B---3--:R-:W-:Y:S01]  /*e050*/  LEA R10, P3, R15, R217.reuse, 0x2 ;  /* 0x000000d90f0a7211 */ /* 0x088fe200078610ff */
[----:B------:R3:W-:Y:S01]  /*e060*/  @P2 STG.E desc[UR16][R8.64], R78 ;  /* 0x0000004e08002986 */ /* 0x0007e2000c101910 */
[----:B----4-:R-:W-:-:S02]  /*e070*/  LEA R4, P2, R13, R217, 0x2 ;  /* 0x000000d90d047211 */ /* 0x010fc400078410ff */
        /* <DEDUP_REMOVED lines=9> */
[-C--:B-1----:R-:W-:Y:S01]  /*e110*/  LEA R6, P6, R15, R217.reuse, 0x2 ;  /* 0x000000d90f067211 */ /* 0x082fe200078c10ff */
[----:B------:R1:W-:Y:S01]  /*e120*/  @P1 STG.E desc[UR16][R4.64], R80 ;  /* 0x0000005004001986 */ /* 0x0003e2000c101910 */
[----:B---3--:R-:W-:-:S02]  /*e130*/  LEA R8, P1, R13, R217, 0x2 ;  /* 0x000000d90d087211 */ /* 0x008fc400078210ff */
        /* <DEDUP_REMOVED lines=121> */
[----:B------:R-:W-:Y:S01]  /*e8d0*/  IMAD R15, R210, 0x2, R13 ;  /* 0x00000002d20f7824 */ /* 0x000fe200078e020d */
        /* <DEDUP_REMOVED lines=194> */
[-C--:B------:R-:W-:Y:S01]  /*f500*/  LEA.HI.X.SX32 R9, R13, R0.reuse, 0x2, P2 ;  /* 0x000000000d097211 */ /* 0x080fe200010f16ff */
[----:B------:R4:W-:Y:S01]  /*f510*/  @P6 STG.E desc[UR16][R6.64], R133 ;  /* 0x0000008506006986 */ /* 0x0009e2000c101910 */
[----:B------:R-:W-:Y:S01]  /*f520*/  IMAD R13, R210, 0x2, R15 ;  /* 0x00000002d20d7824 */ /* 0x000fe200078e020f */
[----:B------:R-:W-:Y:S01]  /*f530*/  ISETP.LT.AND P4, PT, R247, UR4, !P0 ;  /* 0x00000004f7007c0c */ /* 0x000fe2000c781270 */
[----:B------:R-:W-:Y:S01]  /*f540*/  ULDC UR4, c[0x0][0x22c] ;  /* 0x00008b0000047ab9 */ /* 0x000fe20000000800 */
[CC--:B-1----:R-:W-:Y:S01]  /*f550*/  LEA R10, P6, R15.reuse, R217.reuse, 0x2 ;  /* 0x000000d90f0a7211 */ /* 0x0c2fe200078c10ff */
[----:B------:R1:W-:Y:S01]  /*f560*/  @P1 STG.E desc[UR16][R8.64], R134 ;  /* 0x0000008608001986 */ /* 0x0003e2000c101910 */
[----:B------:R-:W-:Y:S01]  /*f570*/  ISETP.LT.AND P3, PT, R248, UR4, !P0 ;  /* 0x00000004f8007c0c */ /* 0x000fe2000c761270 */
[----:B------:R-:W-:Y:S01]  /*f580*/  ULDC UR4, c[0x0][0x22c] ;  /* 0x00008b0000047ab9 */ /* 0x000fe20000000800 */
[----:B------:R-:W-:Y:S01]  /*f590*/  LEA.HI.X.SX32 R11, R15, R0, 0x2, P6 ;  /* 0x000000000f0b7211 */ /* 0x000fe200030f16ff */
[----:B------:R-:W-:Y:S01]  /*f5a0*/  IMAD R15, R210, 0x2, R13 ;  /* 0x00000002d20f7824 */ /* 0x000fe200078e020d */
[----:B---3--:R-:W-:-:S02]  /*f5b0*/  LEA R4, P1, R13, R217, 0x2 ;  /* 0x000000d90d047211 */ /* 0x008fc400078210ff */
[----:B------:R-:W-:Y:S01]  /*f5c0*/  ISETP.LT.AND P2, PT, R249, UR4, !P0 ;  /* 0x00000004f9007c0c */ /* 0x000fe2000c741270 */
[----:B------:R-:W-:Y:S01]  /*f5d0*/  ULDC UR4, c[0x0][0x22c] ;  /* 0x00008b0000047ab9 */ /* 0x000fe20000000800 */
[----:B------:R-:W-:Y:S01]  /*f5e0*/  LEA.HI.X.SX32 R5, R13, R0, 0x2, P1 ;  /* 0x000000000d057211 */ /* 0x000fe200008f16ff */
[----:B------:R-:W-:Y:S01]  /*f5f0*/  IMAD R13, R210, 0x2, R15 ;  /* 0x00000002d20d7824 */ /* 0x000fe200078e020f */
[----:B------:R-:W-:Y:S01]  /*f600*/  ISETP.LT.AND P6, PT, R250, UR4, !P0 ;  /* 0x00000004fa007c0c */ /* 0x000fe2000c7c1270 */
[----:B------:R3:W-:Y:S01]  /*f610*/  @P5 STG.E desc[UR16][R10.64], R135 ;  /* 0x000000870a005986 */ /* 0x0007e2000c101910 */
[----:B------:R-:W-:Y:S01]  /*f620*/  ULDC UR4, c[0x0][0x22c] ;  /* 0x00008b0000047ab9 */ /* 0x000fe20000000800 */
[-C--:B----4-:R-:W-:Y:S02]  /*f630*/  LEA R6, P5, R15, R217.reuse, 0x2 ;  /* 0x000000d90f067211 */ /* 0x090fe400078a10ff */
[----:B------:R-:W-:Y:S01]  /*f640*/  ISETP.LT.AND P1, PT, R251, UR4, !P0 ;  /* 0x00000004fb007c0c */ /* 0x000fe2000c721270 */
[----:B------:R4:W-:Y:S01]  /*f650*/  @P4 STG.E desc[UR16][R4.64], R136 ;  /* 0x0000008804004986 */ /* 0x0009e2000c101910 */
[----:B------:R-:W-:Y:S01]  /*f660*/  ULDC UR4, c[0x0][0x22c] ;  /* 0x00008b0000047ab9 */ /* 0x000fe20000000800 */
[----:B-1----:R-:W-:-:S02]  /*f670*/  LEA R8, P4, R13, R217, 0x2 ;  /* 0x000000d90d087211 */ /* 0x002fc400078810ff */
[-C--:B------:R-:W-:Y:S02]  /*f680*/  LEA.HI.X.SX32 R7, R15, R0.reuse, 0x2, P5 ;  /* 0x000000000f077211 */ /* 0x080fe400028f16ff */
[----:B------:R-:W-:Y:S01]  /*f690*/  ISETP.LT.AND P5, PT, R252, UR4, !P0 ;  /* 0x00000004fc007c0c */ /* 0x000fe2000c7a1270 */
[----:B------:R-:W-:Y:S01]  /*f6a0*/  ULDC UR4, c[0x0][0x22c] ;  /* 0x00008b0000047ab9 */ /* 0x000fe20000000800 */
[----:B------:R-:W-:Y:S02]  /*f6b0*/  LEA.HI.X.SX32 R9, R13, R0, 0x2, P4 ;  /* 0x000000000d097211 */ /* 0x000fe400020f16ff */
[----:B------:R-:W-:Y:S01]  /*f6c0*/  ISETP.LT.AND P4, PT, R193, UR4, !P0 ;  /* 0x00000004c1007c0c */ /* 0x000fe2000c781270 */
[----:B------:R-:W-:Y:S01]  /*f6d0*/  IMAD R15, R210, 0x2, R13 ;  /* 0x00000002d20f7824 */ /* 0x000fe200078e020d */
[----:B------:R-:W5:Y:S01]  /*f6e0*/  LDL.LU R193, [R1+0x14] ;  /* 0x0000140001c17983 */ /* 0x000f620000300800 */
[----:B------:R-:W-:-:S03]  /*f6f0*/  ULDC UR4, c[0x0][0x22c] ;  /* 0x00008b0000047ab9 */ /* 0x000fc60000000800 */
[----:B------:R1:W-:Y:S01]  /*f700*/  @P3 STG.E desc[UR16][R6.64], R137 ;  /* 0x0000008906003986 */ /* 0x0003e2000c101910 */
[----:B---3--:R-:W-:Y:S01]  /*f710*/  LEA R10, P3, R15, R217, 0x2 ;  /* 0x000000d90f0a7211 */ /* 0x008fe200078610ff */
[----:B------:R-:W-:-:S03]  /*f720*/  IMAD R13, R210, 0x2, R15 ;  /* 0x00000002d20d7824 */ /* 0x000fc600078e020f */
[----:B------:R-:W-:Y:S01]  /*f730*/  LEA.HI.X.SX32 R11, R15, R0, 0x2, P3 ;  /* 0x000000000f0b7211 */ /* 0x000fe200018f16ff */
[----:B------:R-:W-:Y:S01]  /*f740*/  IMAD R15, R210, 0x2, R13 ;  /* 0x00000002d20f7824 */ /* 0x000fe200078e020d */
[----:B------:R3:W-:Y:S01]  /*f750*/  @P2 STG.E desc[UR16][R8.64], R138 ;  /* 0x0000008a08002986 */ /* 0x0007e2000c101910 */
[----:B----4-:R-:W-:-:S03]  /*f760*/  LEA R4, P2, R13, R217, 0x2 ;  /* 0x000000d90d047211 */ /* 0x010fc600078410ff */
[----:B------:R4:W-:Y:S01]  /*f770*/  @P6 STG.E desc[UR16][R10.64], R139 ;  /* 0x0000008b0a006986 */ /* 0x0009e2000c101910 */
[----:B-1----:R-:W-:Y:S02]  /*f780*/  LEA R6, P6, R15, R217, 0x2 ;  /* 0x000000d90f067211 */ /* 0x002fe400078c10ff */
[-C--:B------:R-:W-:Y:S01]  /*f790*/  LEA.HI.X.SX32 R5, R13, R0.reuse, 0x2, P2 ;  /* 0x000000000d057211 */ /* 0x080fe200010f16ff */
[----:B------:R-:W-:Y:S01]  /*f7a0*/  IMAD R13, R210, 0x2, R15 ;  /* 0x00000002d20d7824 */ /* 0x000fe200078e020f */
[----:B------:R-:W-:Y:S02]  /*f7b0*/  LEA.HI.X.SX32 R7, R15, R0, 0x2, P6 ;  /* 0x000000000f077211 */ /* 0x000fe400030f16ff */
[----:B--2---:R-:W-:Y:S01]  /*f7c0*/  ISETP.LT.AND P3, PT, R155, UR4, !P0 ;  /* 0x000000049b007c0c */ /* 0x004fe2000c761270 */
[----:B------:R-:W-:Y:S01]  /*f7d0*/  @P1 STG.E desc[UR16][R4.64], R140 ;  /* 0x0000008c04001986 */ /* 0x000fe2000c101910 */
[----:B------:R-:W-:-:S03]  /*f7e0*/  ULDC UR4, c[0x0][0x22c] ;  /* 0x00008b0000047ab9 */ /* 0x000fc60000000800 */
[----:B------:R1:W-:Y:S01]  /*f7f0*/  @P5 STG.E desc[UR16][R6.64], R141 ;  /* 0x0000008d06005986 */ /* 0x0003e2000c101910 */
[C---:B---3--:R-:W-:Y:S02]  /*f800*/  LEA R8, P5, R13.reuse, R217, 0x2 ;  /* 0x000000d90d087211 */ /* 0x048fe400078a10ff */
[----:B------:R-:W-:Y:S01]  /*f810*/  ISETP.LT.AND P2, PT, R192, UR4, !P0 ;  /* 0x00000004c0007c0c */ /* 0x000fe2000c741270 */
[----:B------:R-:W2:Y:S01]  /*f820*/  LDL.LU R155, [R1+0x18] ;  /* 0x00001800019b7983 */ /* 0x000ea20000300800 */
[----:B------:R-:W-:Y:S01]  /*f830*/  ULDC UR4, c[0x0][0x22c] ;  /* 0x00008b0000047ab9 */ /* 0x000fe20000000800 */
[----:B------:R-:W-:Y:S02]  /*f840*/  LEA.HI.X.SX32 R9, R13, R0, 0x2, P5 ;  /* 0x000000000d097211 */ /* 0x000fe400028f16ff */
[----:B------:R-:W-:Y:S01]  /*f850*/  ISETP.LT.AND P1, PT, R156, UR4, !P0 ;  /* 0x000000049c007c0c */ /* 0x000fe2000c721270 */
[----:B------:R-:W3:Y:S01]  /*f860*/  LDL.LU R192, [R1+0x1c] ;  /* 0x00001c0001c07983 */ /* 0x000ee20000300800 */
[----:B------:R-:W-:-:S02]  /*f870*/  ULDC UR4, c[0x0][0x22c] ;  /* 0x00008b0000047ab9 */ /* 0x000fc40000000800 */
[----:B------:R-:W-:Y:S01]  /*f880*/  ISETP.LT.AND P5, PT, R157, UR4, !P0 ;  /* 0x000000049d007c0c */ /* 0x000fe2000c7a1270 */
[----:B------:R-:W-:Y:S01]  /*f890*/  ULDC UR4, c[0x0][0x22c] ;  /* 0x00008b0000047ab9 */ /* 0x000fe20000000800 */
[----:B------:R1:W-:Y:S01]  /*f8a0*/  @P4 STG.E desc[UR16][R8.64], R142 ;  /* 0x0000008e08004986 */ /* 0x0003e2000c101910 */
[----:B------:R-:W-:-:S03]  /*f8b0*/  IMAD R15, R210, 0x2, R13 ;  /* 0x00000002d20f7824 */ /* 0x000fc600078e020d */
[----:B------:R-:W3:Y:S01]  /*f8c0*/  LDS.128 R156, [R158] ;  /* 0x000000009e9c7984 */ /* 0x000ee20000000c00 */
[----:B-----5:R-:W-:Y:S01]  /*f8d0*/  ISETP.LT.AND P4, PT, R193, UR4, !P0 ;  /* 0x00000004c1007c0c */ /* 0x020fe2000c781270 */
[C---:B------:R-:W-:Y:S02]  /*f8e0*/  IMAD R17, R210.reuse, 0x2, R15 ;  /* 0x00000002d2117824 */ /* 0x040fe400078e020f */
[----:B------:R-:W5:Y:S01]  /*f8f0*/  LDL.LU R193, [R1+0x20] ;  /* 0x0000200001c17983 */ /* 0x000f620000300800 */
[CC--:B----4-:R-:W-:Y:S01]  /*f900*/  LEA R10, P6, R15.reuse, R217.reuse, 0x2 ;  /* 0x000000d90f0a7211 */ /* 0x0d0fe200078c10ff */
[----:B------:R-:W-:Y:S01]  /*f910*/  ULDC UR4, c[0x0][0x22c] ;  /* 0x00008b0000047ab9 */ /* 0x000fe20000000800 */
[C---:B------:R-:W-:Y:S02]  /*f920*/  IMAD R13, R210.reuse, 0x2, R17 ;  /* 0x00000002d20d7824 */ /* 0x040fe400078e0211 */
[----:B------:R-:W-:Y:S02]  /*f930*/  LEA.HI.X.SX32 R11, R15, R0, 0x2, P6 ;  /* 0x000000000f0b7211 */ /* 0x000fe400030f16ff */
[----:B------:R-:W-:Y:S01]  /*f940*/  IMAD R15, R210, 0x2, R13 ;  /* 0x00000002d20f7824 */ /* 0x000fe200078e020d */
[----:B-1----:R-:W-:-:S02]  /*f950*/  LEA R6, P6, R13, R217, 0x2 ;  /* 0x000000d90d067211 */ /* 0x002fc400078c10ff */
[----:B------:R1:W-:Y:S01]  /*f960*/  @P3 STG.E desc[UR16][R10.64], R143 ;  /* 0x0000008f0a003986 */ /* 0x0003e2000c101910 */
[-C--:B------:R-:W-:Y:S01]  /*f970*/  LEA R4, P3, R17, R217.reuse, 0x2 ;  /* 0x000000d911047211 */ /* 0x080fe200078610ff */
[C---:B------:R-:W-:Y:S01]  /*f980*/  IMAD R19, R210.reuse, 0x2, R15 ;  /* 0x00000002d2137824 */ /* 0x040fe200078e020f */
[-C--:B------:R-:W-:Y:S02]  /*f990*/  LEA.HI.X.SX32 R7, R13, R0.reuse, 0x2, P6 ;  /* 0x000000000d077211 */ /* 0x080fe400030f16ff */
[----:B------:R-:W-:Y:S01]  /*f9a0*/  LEA.HI.X.SX32 R5, R17, R0, 0x2, P3 ;  /* 0x0000000011057211 */ /* 0x000fe200018f16ff */
[----:B------:R-:W-:Y:S01]  /*f9b0*/  IMAD R17, R210, 0x2, R19 ;  /* 0x00000002d2117824 */ /* 0x000fe200078e0213 */
[----:B------:R-:W-:-:S03]  /*f9c0*/  LEA R8, P6, R15, R217, 0x2 ;  /* 0x000000d90f087211 */ /* 0x000fc600078c10ff */
[----:B------:R4:W-:Y:S01]  /*f9d0*/  @P2 STG.E desc[UR16][R4.64], R144 ;  /* 0x0000009004002986 */ /* 0x0009e2000c101910 */
[----:B------:R-:W-:-:S03]  /*f9e0*/  IMAD R21, R210, 0x2, R17 ;  /* 0x00000002d2157824 */ /* 0x000fc600078e0211 */
[----:B------:R3:W-:Y:S01]  /*f9f0*/  @P1 STG.E desc[UR16][R6.64], R145 ;  /* 0x0000009106001986 */ /* 0x0007e2000c101910 */
[-C--:B-1----:R-:W-:Y:S01]  /*fa00*/  LEA R10, P1, R19, R217.reuse, 0x2 ;  /* 0x000000d9130a7211 */ /* 0x082fe200078210ff */
[C---:B------:R-:W-:Y:S01]  /*fa10*/  IMAD R23, R210.reuse, 0x2, R21 ;  /* 0x00000002d2177824 */ /* 0x040fe200078e0215 */
[-C--:B------:R-:W-:Y:S02]  /*fa20*/  LEA.HI.X.SX32 R9, R15, R0.reuse, 0x2, P6 ;  /* 0x000000000f097211 */ /* 0x080fe400030f16ff */
[----:B--2---:R-:W-:Y:S01]  /*fa30*/  ISETP.LT.AND P3, PT, R155, UR4, !P0 ;  /* 0x000000049b007c0c */ /* 0x004fe2000c761270 */
[----:B------:R-:W-:Y:S01]  /*fa40*/  ULDC UR4, c[0x0][0x22c] ;  /* 0x00008b0000047ab9 */ /* 0x000fe20000000800 */
[----:B------:R-:W-:Y:S01]  /*fa50*/  LEA.HI.X.SX32 R11, R19, R0, 0x2, P1 ;  /* 0x00000000130b7211 */ /* 0x000fe200008f16ff */
[----:B------:R-:W-:Y:S01]  /*fa60*/  IMAD R210, R210, 0x2, R23 ;  /* 0x00000002d2d27824 */ /* 0x000fe200078e0217 */
[-C--:B----4-:R-:W-:Y:S02]  /*fa70*/  LEA R4, P1, R21, R217.reuse, 0x2 ;  /* 0x000000d915047211 */ /* 0x090fe400078210ff */
[----:B------:R-:W-:-:S02]  /*fa80*/  LEA R12, P6, R17, R217, 0x2 ;  /* 0x000000d9110c7211 */ /* 0x000fc400078c10ff */
[----:B---3--:R-:W-:Y:S01]  /*fa90*/  ISETP.LT.AND P2, PT, R192, UR4, !P0 ;  /* 0x00000004c0007c0c */ /* 0x008fe2000c741270 */
[----:B------:R-:W-:Y:S01]  /*faa0*/  ULDC UR4, c[0x0][0x22c] ;  /* 0x00008b0000047ab9 */ /* 0x000fe20000000800 */
[-C--:B------:R-:W-:Y:S02]  /*fab0*/  LEA.HI.X.SX32 R5, R21, R0.reuse, 0x2, P1 ;  /* 0x0000000015057211 */ /* 0x080fe400008f16ff */
[----:B------:R-:W-:Y:S02]  /*fac0*/  LEA.HI.X.SX32 R13, R17, R0, 0x2, P6 ;  /* 0x00000000110d7211 */ /* 0x000fe400030f16ff */
[----:B------:R-:W-:Y:S01]  /*fad0*/  ISETP.LT.AND P1, PT, R3, UR4, !P0 ;  /* 0x0000000403007c0c */ /* 0x000fe2000c721270 */
[----:B------:R-:W-:Y:S01]  /*fae0*/  ULDC UR4, c[0x0][0x22c] ;  /* 0x00008b0000047ab9 */ /* 0x000fe20000000800 */
[----:B------:R-:W-:-:S04]  /*faf0*/  LEA R14, P6, R210, R217, 0x2 ;  /* 0x000000d9d20e7211 */ /* 0x000fc800078c10ff */
[-C--:B------:R-:W-:Y:S02]  /*fb00*/  LEA.HI.X.SX32 R15, R210, R0.reuse, 0x2, P6 ;  /* 0x00000000d20f7211 */ /* 0x080fe400030f16ff */
[C---:B------:R-:W-:Y:S01]  /*fb10*/  LEA R2, P6, R23.reuse, R217, 0x2 ;  /* 0x000000d917027211 */ /* 0x040fe200078c10ff */
[----:B------:R1:W-:Y:S03]  /*fb20*/  @P5 STG.E desc[UR16][R8.64], R146 ;  /* 0x0000009208005986 */ /* 0x0003e6000c101910 */
[----:B------:R-:W-:Y:S01]  /*fb30*/  LEA.HI.X.SX32 R3, R23, R0, 0x2, P6 ;  /* 0x0000000017037211 */ /* 0x000fe200030f16ff */
[----:B------:R1:W-:Y:S04]  /*fb40*/  @P4 STG.E desc[UR16][R10.64], R147 ;  /* 0x000000930a004986 */ /* 0x0003e8000c101910 */
[----:B------:R1:W-:Y:S04]  /*fb50*/  @P3 STG.E desc[UR16][R12.64], R156 ;  /* 0x0000009c0c003986 */ /* 0x0003e8000c101910 */
[----:B------:R1:W-:Y:S04]  /*fb60*/  @P2 STG.E desc[UR16][R4.64], R157 ;  /* 0x0000009d04002986 */ /* 0x0003e8000c101910 */
[----:B------:R1:W-:Y:S01]  /*fb70*/  @P1 STG.E desc[UR16][R2.64], R158 ;  /* 0x0000009e02001986 */ /* 0x0003e2000c101910 */
[----:B-----5:R-:W-:-:S13]  /*fb80*/  ISETP.LT.AND P0, PT, R193, UR4, !P0 ;  /* 0x00000004c1007c0c */ /* 0x020fda000c701270 */
[----:B-1----:R-:W-:Y:S05]  /*fb90*/  @!P0 EXIT ;  /* 0x000000000000894d */ /* 0x002fea0003800000 */
[----:B------:R-:W-:Y:S01]  /*fba0*/  STG.E desc[UR16][R14.64], R159 ;  /* 0x0000009f0e007986 */ /* 0x000fe2000c101910 */
[----:B------:R-:W-:Y:S05]  /*fbb0*/  EXIT ;  /* 0x000000000000794d */ /* 0x000fea0003800000 */
.L_x_2:
[----:B------:R-:W-:-:S00]  /*fbc0*/  BRA `(.L_x_2) ;  /* 0xfffffffc00fc7947 */ /* 0x000fc0000383ffff */
[----:B------:R-:W-:-:S00]  /*fbd0*/  NOP ;  /* 0x0000000000007918 */ /* 0x000fc00000000000 */
        /* <DEDUP_REMOVED lines=10> */
.L_x_3:


//--------------------- .nv.shared.matmul_kernel  --------------------------
	.section	.nv.shared.matmul_kernel,"aw",@nobits
	.sectionflags	@""
	.align	16
	.zero		1024


//--------------------- .nv.shared.reserved.0     --------------------------
	.section	.nv.shared.reserved.0,"aw",@nobits
	.weak		__nv_reservedSMEM_offset_0_alias
	.size		__nv_reservedSMEM_offset_0_alias, 0, 0
	.other		__nv_reservedSMEM_offset_0_alias,@"STO_CUDA_RESERVED_SHARED STV_DEFAULT"
__nv_reservedSMEM_offset_0_alias:
	.zero		0


//--------------------- .nv.constant0.matmul_kernel --------------------------
	.section	.nv.constant0.matmul_kernel,"a",@progbits
	.sectionflags	@""
	.align	4
.nv.constant0.matmul_kernel:
	.zero		608


//--------------------- SYMBOLS --------------------------

	.type		.nv.reservedSmem.offset0,@object
	.size		.nv.reservedSmem.offset0,0x4
